def attn_fwd(
    Q,
    K,
    V,
    Out,
    Lse,
    sm_scale,
    stride_qz,
    stride_qh,
    stride_qm,
    stride_qk,
    stride_kz,
    stride_kh,
    stride_kn,
    stride_kk,
    stride_vz,
    stride_vh,
    stride_vn,
    stride_vk,
    stride_oz,
    stride_oh,
    stride_om,
    stride_ok,
    seqlen_q,
    seqlen_k,
    BLOCK_M: tl.constexpr,
    BLOCK_N: tl.constexpr,
    HEAD_DIM: tl.constexpr,
    CAUSAL: tl.constexpr,
):
    start_m = tl.program_id(0)
    off_hz = tl.program_id(1)
    q_off = off_hz * stride_qh
    k_off = off_hz * stride_kh
    v_off = off_hz * stride_vh
    offs_m = start_m * BLOCK_M + tl.arange(0, BLOCK_M)
    offs_d = tl.arange(0, HEAD_DIM)
    offs_n = tl.arange(0, BLOCK_N)
    q_ptrs = Q + q_off + offs_m[:, None] * stride_qm + offs_d[None, :] * stride_qk
    k_ptrs = K + k_off + offs_d[:, None] * stride_kk + offs_n[None, :] * stride_kn
    v_ptrs = V + v_off + offs_n[:, None] * stride_vn + offs_d[None, :] * stride_vk
    m_i = tl.full([BLOCK_M], float("-inf"), dtype=tl.float32)
    l_i = tl.zeros([BLOCK_M], dtype=tl.float32) + 1.0
    acc = tl.zeros([BLOCK_M, HEAD_DIM], dtype=tl.float32)
    q = tl.load(q_ptrs)
    acc, l_i, m_i = _attn_fwd_inner(
        acc,
        l_i,
        m_i,
        q,
        k_ptrs,
        v_ptrs,
        sm_scale,
        stride_kn,
        stride_vn,
        start_m,
        seqlen_k,
        BLOCK_M,
        BLOCK_N,
        HEAD_DIM,
        CAUSAL,
    )
    acc = acc / l_i[:, None]
    lse = m_i + tl.math.log2(l_i) / 1.4426950408889634
    o_ptrs = (
        Out
        + off_hz * stride_oh
        + offs_m[:, None] * stride_om
        + offs_d[None, :] * stride_ok
    )
    tl.store(o_ptrs, acc.to(Out.dtype.element_ty))
    tl.store(Lse + off_hz * seqlen_q + offs_m, lse)

# config = {"BLOCK_M": 32, "BLOCK_N": 32, "HEAD_DIM": 64, "arch": "sm_100", "causal": false, "dtype": "fp8e4m3", "num_stages": 2, "num_warps": 8}
# arch = sm_100


// ===== COMPILED SASS (sm_100a) =====

	.target	sm_100a

	.elftype	@"ET_EXEC"


//--------------------- .note.nv.tkinfo           --------------------------
	.section	.note.nv.tkinfo,"",@"SHT_NOTE"
	.sectionflags	@"SHF_NOTE_NV_TKINFO"
	.tkinfo
        /*0018*/ 	.word	0x00000081
        /*0030*/ 	.string	""
        /*0030*/ 	.string	"ptxas-blackwell"
        /*0030*/ 	.string	"Cuda compilation tools, release 12.9, V12.9.86"
        /*0030*/ 	.string	"Build cuda_12.9.r12.9/compiler.36037853_0"
        /*0030*/ 	.string	"-v  -suppress-debug-info  -lineinfo  -arch sm_100a "



//--------------------- .note.nv.cuver            --------------------------
	.section	.note.nv.cuver,"",@"SHT_NOTE"
	.sectionflags	@"SHF_NOTE_NV_CUVER"
        /*0018*/ 	.short	0x0001
        /*001a*/ 	.short	0x0064
        /*001c*/ 	.short	0x0001
        /*001e*/ 	.short	0x0000
        /*0020*/ 	.short	0x0001
        /*0022*/ 	.short	0x0000


//--------------------- .nv.info                  --------------------------
	.section	.nv.info,"",@"SHT_CUDA_INFO"
	.align	4


	//----- nvinfo : EIATTR_REGCOUNT
	.align		4
        /*0000*/ 	.byte	0x04, 0x2f
        /*0002*/ 	.short	(.L_2 - .L_1)
	.align		4
.L_1:
        /*0004*/ 	.word	index@(attn_fwd)
        /*0008*/ 	.word	0x0000007a


	//----- nvinfo : EIATTR_FRAME_SIZE
	.align		4
.L_2:
        /*000c*/ 	.byte	0x04, 0x11
        /*000e*/ 	.short	(.L_4 - .L_3)
	.align		4
.L_3:
        /*0010*/ 	.word	index@(attn_fwd)
        /*0014*/ 	.word	0x00000000


	//----- nvinfo : EIATTR_MIN_STACK_SIZE
	.align		4
.L_4:
        /*0018*/ 	.byte	0x04, 0x12
        /*001a*/ 	.short	(.L_6 - .L_5)
	.align		4
.L_5:
        /*001c*/ 	.word	index@(attn_fwd)
        /*0020*/ 	.word	0x00000000
.L_6:


//--------------------- .nv.info.attn_fwd         --------------------------
	.section	.nv.info.attn_fwd,"",@"SHT_CUDA_INFO"
	.sectionflags	@""
	.align	4


	//----- nvinfo : EIATTR_CUDA_API_VERSION
	.align		4
        /*0000*/ 	.byte	0x04, 0x37
        /*0002*/ 	.short	(.L_8 - .L_7)
.L_7:
        /*0004*/ 	.word	0x00000081


	//----- nvinfo : EIATTR_KPARAM_INFO
	.align		4
.L_8:
        /*0008*/ 	.byte	0x04, 0x17
        /*000a*/ 	.short	(.L_10 - .L_9)
.L_9:
        /*000c*/ 	.word	0x00000000
        /*0010*/ 	.short	0x0019
        /*0012*/ 	.short	0x0080
        /*0014*/ 	.byte	0x00, 0xf4, 0x21, 0x00


	//----- nvinfo : EIATTR_KPARAM_INFO
	.align		4
.L_10:
        /*0018*/ 	.byte	0x04, 0x17
        /*001a*/ 	.short	(.L_12 - .L_11)
.L_11:
        /*001c*/ 	.word	0x00000000
        /*0020*/ 	.short	0x0018
        /*0022*/ 	.short	0x0078
        /*0024*/ 	.byte	0x00, 0xf4, 0x21, 0x00


	//----- nvinfo : EIATTR_KPARAM_INFO
	.align		4
.L_12:
        /*0028*/ 	.byte	0x04, 0x17
        /*002a*/ 	.short	(.L_14 - .L_13)
.L_13:
        /*002c*/ 	.word	0x00000000
        /*0030*/ 	.short	0x0017
        /*0032*/ 	.short	0x0070
        /*0034*/ 	.byte	0x00, 0xf0, 0x11, 0x00


	//----- nvinfo : EIATTR_KPARAM_INFO
	.align		4
.L_14:
        /*0038*/ 	.byte	0x04, 0x17
        /*003a*/ 	.short	(.L_16 - .L_15)
.L_15:
        /*003c*/ 	.word	0x00000000
        /*0040*/ 	.short	0x0016
        /*0042*/ 	.short	0x006c
        /*0044*/ 	.byte	0x00, 0xf0, 0x11, 0x00


	//----- nvinfo : EIATTR_KPARAM_INFO
	.align		4
.L_16:
        /*0048*/ 	.byte	0x04, 0x17
        /*004a*/ 	.short	(.L_18 - .L_17)
.L_17:
        /*004c*/ 	.word	0x00000000
        /*0050*/ 	.short	0x0015
        /*0052*/ 	.short	0x0068
        /*0054*/ 	.byte	0x00, 0xf0, 0x11, 0x00


	//----- nvinfo : EIATTR_KPARAM_INFO
	.align		4
.L_18:
        /*0058*/ 	.byte	0x04, 0x17
        /*005a*/ 	.short	(.L_20 - .L_19)
.L_19:
        /*005c*/ 	.word	0x00000000
        /*0060*/ 	.short	0x0014
        /*0062*/ 	.short	0x0064
        /*0064*/ 	.byte	0x00, 0xf0, 0x11, 0x00


	//----- nvinfo : EIATTR_KPARAM_INFO
	.align		4
.L_20:
        /*0068*/ 	.byte	0x04, 0x17
        /*006a*/ 	.short	(.L_22 - .L_21)
.L_21:
        /*006c*/ 	.word	0x00000000
        /*0070*/ 	.short	0x0013
        /*0072*/ 	.short	0x0060
        /*0074*/ 	.byte	0x00, 0xf0, 0x11, 0x00


	//----- nvinfo : EIATTR_KPARAM_INFO
	.align		4
.L_22:
        /*0078*/ 	.byte	0x04, 0x17
        /*007a*/ 	.short	(.L_24 - .L_23)
.L_23:
        /*007c*/ 	.word	0x00000000
        /*0080*/ 	.short	0x0012
        /*0082*/ 	.short	0x005c
        /*0084*/ 	.byte	0x00, 0xf0, 0x11, 0x00


	//----- nvinfo : EIATTR_KPARAM_INFO
	.align		4
.L_24:
        /*0088*/ 	.byte	0x04, 0x17
        /*008a*/ 	.short	(.L_26 - .L_25)
.L_25:
        /*008c*/ 	.word	0x00000000
        /*0090*/ 	.short	0x0011
        /*0092*/ 	.short	0x0058
        /*0094*/ 	.byte	0x00, 0xf0, 0x11, 0x00


	//----- nvinfo : EIATTR_KPARAM_INFO
	.align		4
.L_26:
        /*0098*/ 	.byte	0x04, 0x17
        /*009a*/ 	.short	(.L_28 - .L_27)
.L_27:
        /*009c*/ 	.word	0x00000000
        /*00a0*/ 	.short	0x0010
        /*00a2*/ 	.short	0x0054
        /*00a4*/ 	.byte	0x00, 0xf0, 0x11, 0x00


	//----- nvinfo : EIATTR_KPARAM_INFO
	.align		4
.L_28:
        /*00a8*/ 	.byte	0x04, 0x17
        /*00aa*/ 	.short	(.L_30 - .L_29)
.L_29:
        /*00ac*/ 	.word	0x00000000
        /*00b0*/ 	.short	0x000f
        /*00b2*/ 	.short	0x0050
        /*00b4*/ 	.byte	0x00, 0xf0, 0x11, 0x00


	//----- nvinfo : EIATTR_KPARAM_INFO
	.align		4
.L_30:
        /*00b8*/ 	.byte	0x04, 0x17
        /*00ba*/ 	.short	(.L_32 - .L_31)
.L_31:
        /*00bc*/ 	.word	0x00000000
        /*00c0*/ 	.short	0x000e
        /*00c2*/ 	.short	0x004c
        /*00c4*/ 	.byte	0x00, 0xf0, 0x11, 0x00


	//----- nvinfo : EIATTR_KPARAM_INFO
	.align		4
.L_32:
        /*00c8*/ 	.byte	0x04, 0x17
        /*00ca*/ 	.short	(.L_34 - .L_33)
.L_33:
        /*00cc*/ 	.word	0x00000000
        /*00d0*/ 	.short	0x000d
        /*00d2*/ 	.short	0x0048
        /*00d4*/ 	.byte	0x00, 0xf0, 0x11, 0x00


	//----- nvinfo : EIATTR_KPARAM_INFO
	.align		4
.L_34:
        /*00d8*/ 	.byte	0x04, 0x17
        /*00da*/ 	.short	(.L_36 - .L_35)
.L_35:
        /*00dc*/ 	.word	0x00000000
        /*00e0*/ 	.short	0x000c
        /*00e2*/ 	.short	0x0044
        /*00e4*/ 	.byte	0x00, 0xf0, 0x11, 0x00


	//----- nvinfo : EIATTR_KPARAM_INFO
	.align		4
.L_36:
        /*00e8*/ 	.byte	0x04, 0x17
        /*00ea*/ 	.short	(.L_38 - .L_37)
.L_37:
        /*00ec*/ 	.word	0x00000000
        /*00f0*/ 	.short	0x000b
        /*00f2*/ 	.short	0x0040
        /*00f4*/ 	.byte	0x00, 0xf0, 0x11, 0x00


	//----- nvinfo : EIATTR_KPARAM_INFO
	.align		4
.L_38:
        /*00f8*/ 	.byte	0x04, 0x17
        /*00fa*/ 	.short	(.L_40 - .L_39)
.L_39:
        /*00fc*/ 	.word	0x00000000
        /*0100*/ 	.short	0x000a
        /*0102*/ 	.short	0x003c
        /*0104*/ 	.byte	0x00, 0xf0, 0x11, 0x00


	//----- nvinfo : EIATTR_KPARAM_INFO
	.align		4
.L_40:
        /*0108*/ 	.byte	0x04, 0x17
        /*010a*/ 	.short	(.L_42 - .L_41)
.L_41:
        /*010c*/ 	.word	0x00000000
        /*0110*/ 	.short	0x0009
        /*0112*/ 	.short	0x0038
        /*0114*/ 	.byte	0x00, 0xf0, 0x11, 0x00


	//----- nvinfo : EIATTR_KPARAM_INFO
	.align		4
.L_42:
        /*0118*/ 	.byte	0x04, 0x17
        /*011a*/ 	.short	(.L_44 - .L_43)
.L_43:
        /*011c*/ 	.word	0x00000000
        /*0120*/ 	.short	0x0008
        /*0122*/ 	.short	0x0034
        /*0124*/ 	.byte	0x00, 0xf0, 0x11, 0x00


	//----- nvinfo : EIATTR_KPARAM_INFO
	.align		4
.L_44:
        /*0128*/ 	.byte	0x04, 0x17
        /*012a*/ 	.short	(.L_46 - .L_45)
.L_45:
        /*012c*/ 	.word	0x00000000
        /*0130*/ 	.short	0x0007
        /*0132*/ 	.short	0x0030
        /*0134*/ 	.byte	0x00, 0xf0, 0x11, 0x00


	//----- nvinfo : EIATTR_KPARAM_INFO
	.align		4
.L_46:
        /*0138*/ 	.byte	0x04, 0x17
        /*013a*/ 	.short	(.L_48 - .L_47)
.L_47:
        /*013c*/ 	.word	0x00000000
        /*0140*/ 	.short	0x0006
        /*0142*/ 	.short	0x002c
        /*0144*/ 	.byte	0x00, 0xf0, 0x11, 0x00


	//----- nvinfo : EIATTR_KPARAM_INFO
	.align		4
.L_48:
        /*0148*/ 	.byte	0x04, 0x17
        /*014a*/ 	.short	(.L_50 - .L_49)
.L_49:
        /*014c*/ 	.word	0x00000000
        /*0150*/ 	.short	0x0005
        /*0152*/ 	.short	0x0028
        /*0154*/ 	.byte	0x00, 0xf0, 0x11, 0x00


	//----- nvinfo : EIATTR_KPARAM_INFO
	.align		4
.L_50:
        /*0158*/ 	.byte	0x04, 0x17
        /*015a*/ 	.short	(.L_52 - .L_51)
.L_51:
        /*015c*/ 	.word	0x00000000
        /*0160*/ 	.short	0x0004
        /*0162*/ 	.short	0x0020
        /*0164*/ 	.byte	0x00, 0xf4, 0x21, 0x00


	//----- nvinfo : EIATTR_KPARAM_INFO
	.align		4
.L_52:
        /*0168*/ 	.byte	0x04, 0x17
        /*016a*/ 	.short	(.L_54 - .L_53)
.L_53:
        /*016c*/ 	.word	0x00000000
        /*0170*/ 	.short	0x0003
        /*0172*/ 	.short	0x0018
        /*0174*/ 	.byte	0x00, 0xf4, 0x21, 0x00


	//----- nvinfo : EIATTR_KPARAM_INFO
	.align		4
.L_54:
        /*0178*/ 	.byte	0x04, 0x17
        /*017a*/ 	.short	(.L_56 - .L_55)
.L_55:
        /*017c*/ 	.word	0x00000000
        /*0180*/ 	.short	0x0002
        /*0182*/ 	.short	0x0010
        /*0184*/ 	.byte	0x00, 0xf4, 0x21, 0x00


	//----- nvinfo : EIATTR_KPARAM_INFO
	.align		4
.L_56:
        /*0188*/ 	.byte	0x04, 0x17
        /*018a*/ 	.short	(.L_58 - .L_57)
.L_57:
        /*018c*/ 	.word	0x00000000
        /*0190*/ 	.short	0x0001
        /*0192*/ 	.short	0x0008
        /*0194*/ 	.byte	0x00, 0xf4, 0x21, 0x00


	//----- nvinfo : EIATTR_KPARAM_INFO
	.align		4
.L_58:
        /*0198*/ 	.byte	0x04, 0x17
        /*019a*/ 	.short	(.L_60 - .L_59)
.L_59:
        /*019c*/ 	.word	0x00000000
        /*01a0*/ 	.short	0x0000
        /*01a2*/ 	.short	0x0000
        /*01a4*/ 	.byte	0x00, 0xf4, 0x21, 0x00


	//----- nvinfo : EIATTR_SPARSE_MMA_MASK
	.align		4
.L_60:
        /*01a8*/ 	.byte	0x03, 0x50
        /*01aa*/ 	.short	0x0000


	//----- nvinfo : EIATTR_MAXREG_COUNT
	.align		4
        /*01ac*/ 	.byte	0x03, 0x1b
        /*01ae*/ 	.short	0x00ff


	//----- nvinfo : EIATTR_NUM_BARRIERS
	.align		4
        /*01b0*/ 	.byte	0x02, 0x4c
        /*01b2*/ 	.byte	0x01
	.zero		1


	//----- nvinfo : EIATTR_COOP_GROUP_MASK_REGIDS
	.align		4
        /*01b4*/ 	.byte	0x04, 0x29
        /*01b6*/ 	.short	(.L_62 - .L_61)


	//   ....[0]....
.L_61:
        /*01b8*/ 	.word	0xffffffff


	//   ....[1]....
        /*01bc*/ 	.word	0xffffffff


	//   ....[2]....
        /*01c0*/ 	.word	0xffffffff


	//   ....[3]....
        /*01c4*/ 	.word	0xffffffff


	//   ....[4]....
        /*01c8*/ 	.word	0xffffffff


	//   ....[5]....
        /*01cc*/ 	.word	0xffffffff


	//   ....[6]....
        /*01d0*/ 	.word	0xffffffff


	//   ....[7]....
        /*01d4*/ 	.word	0xffffffff


	//   ....[8]....
        /*01d8*/ 	.word	0xffffffff


	//   ....[9]....
        /*01dc*/ 	.word	0xffffffff


	//   ....[10]....
        /*01e0*/ 	.word	0xffffffff


	//   ....[11]....
        /*01e4*/ 	.word	0xffffffff


	//   ....[12]....
        /*01e8*/ 	.word	0xffffffff


	//   ....[13]....
        /*01ec*/ 	.word	0xffffffff


	//   ....[14]....
        /*01f0*/ 	.word	0xffffffff


	//   ....[15]....
        /*01f4*/ 	.word	0xffffffff


	//   ....[16]....
        /*01f8*/ 	.word	0xffffffff


	//   ....[17]....
        /*01fc*/ 	.word	0xffffffff


	//   ....[18]....
        /*0200*/ 	.word	0xffffffff


	//   ....[19]....
        /*0204*/ 	.word	0xffffffff


	//----- nvinfo : EIATTR_COOP_GROUP_INSTR_OFFSETS
	.align		4
.L_62:
        /*0208*/ 	.byte	0x04, 0x28
        /*020a*/ 	.short	(.L_64 - .L_63)


	//   ....[0]....
.L_63:
        /*020c*/ 	.word	0x000015a0


	//   ....[1]....
        /*0210*/ 	.word	0x000015b0


	//   ....[2]....
        /*0214*/ 	.word	0x000015c0


	//   ....[3]....
        /*0218*/ 	.word	0x000015d0


	//   ....[4]....
        /*021c*/ 	.word	0x00001620


	//   ....[5]....
        /*0220*/ 	.word	0x00001630


	//   ....[6]....
        /*0224*/ 	.word	0x00001640


	//   ....[7]....
        /*0228*/ 	.word	0x00001650


	//   ....[8]....
        /*022c*/ 	.word	0x00001700


	//   ....[9]....
        /*0230*/ 	.word	0x00001720


	//   ....[10]....
        /*0234*/ 	.word	0x00001990


	//   ....[11]....
        /*0238*/ 	.word	0x000019a0


	//   ....[12]....
        /*023c*/ 	.word	0x000019c0


	//   ....[13]....
        /*0240*/ 	.word	0x000019d0


	//   ....[14]....
        /*0244*/ 	.word	0x00001a00


	//   ....[15]....
        /*0248*/ 	.word	0x00001a30


	//   ....[16]....
        /*024c*/ 	.word	0x00001a40


	//   ....[17]....
        /*0250*/ 	.word	0x00001a50


	//   ....[18]....
        /*0254*/ 	.word	0x00001b10


	//   ....[19]....
        /*0258*/ 	.word	0x00001b30


	//----- nvinfo : EIATTR_VRC_CTA_INIT_COUNT
	.align		4
.L_64:
        /*025c*/ 	.byte	0x02, 0x4a
	.zero		1
	.zero		1


	//----- nvinfo : EIATTR_EXIT_INSTR_OFFSETS
	.align		4
        /*0260*/ 	.byte	0x04, 0x1c
        /*0262*/ 	.short	(.L_66 - .L_65)


	//   ....[0]....
.L_65:
        /*0264*/ 	.word	0x00003310


	//   ....[1]....
        /*0268*/ 	.word	0x00003340


	//----- nvinfo : EIATTR_REQNTID
	.align		4
.L_66:
        /*026c*/ 	.byte	0x04, 0x10
        /*026e*/ 	.short	(.L_68 - .L_67)
.L_67:
        /*0270*/ 	.word	0x00000100
        /*0274*/ 	.word	0x00000001
        /*0278*/ 	.word	0x00000001


	//----- nvinfo : EIATTR_CBANK_PARAM_SIZE
	.align		4
.L_68:
        /*027c*/ 	.byte	0x03, 0x19
        /*027e*/ 	.short	0x0088


	//----- nvinfo : EIATTR_PARAM_CBANK
	.align		4
        /*0280*/ 	.byte	0x04, 0x0a
        /*0282*/ 	.short	(.L_70 - .L_69)
	.align		4
.L_69:
        /*0284*/ 	.word	index@(.nv.constant0.attn_fwd)
        /*0288*/ 	.short	0x0380
        /*028a*/ 	.short	0x0088


	//----- nvinfo : EIATTR_SW_WAR
	.align		4
.L_70:
        /*028c*/ 	.byte	0x04, 0x36
        /*028e*/ 	.short	(.L_72 - .L_71)
.L_71:
        /*0290*/ 	.word	0x00000008
.L_72:


//--------------------- .nv.compat                --------------------------
	.section	.nv.compat,"",@"SHT_CUDA_COMPAT_INFO"
	.align	4
        /*0000*/ 	.byte	0x02, 0x02, 0x02, 0x00, 0x02, 0x05, 0x05, 0x00, 0x02, 0x03, 0x00, 0x00, 0x02, 0x06, 0x01, 0x00


//--------------------- .nv.callgraph             --------------------------
	.section	.nv.callgraph,"",@"SHT_CUDA_CALLGRAPH"
	.align	4
	.sectionentsize	8
	.align		4
        /*0000*/ 	.word	0x00000000
	.align		4
        /*0004*/ 	.word	0xffffffff
	.align		4
        /*0008*/ 	.word	0x00000000
	.align		4
        /*000c*/ 	.word	0xfffffffe
	.align		4
        /*0010*/ 	.word	0x00000000
	.align		4
        /*0014*/ 	.word	0xfffffffd
	.align		4
        /*0018*/ 	.word	0x00000000
	.align		4
        /*001c*/ 	.word	0xfffffffc


//--------------------- .nv.constant4             --------------------------
	.section	.nv.constant4,"a",@progbits
	.align	8
	.align		8
.nv.constant4:
        /*0000*/ 	.dword	_$_str


//--------------------- .text.attn_fwd            --------------------------
	.section	.text.attn_fwd,"ax",@progbits
	.align	128
        .global         attn_fwd
        .type           attn_fwd,@function
        .size           attn_fwd,(.L_x_3 - attn_fwd)
        .other          attn_fwd,@"STO_CUDA_ENTRY STV_DEFAULT"
attn_fwd:
.text.attn_fwd:
[----:B------:R-:W0:Y:S01]  /*0000*/  LDC R1, c[0x0][0x37c] ;  /* 0x0000df00ff017b82 */ /* 0x000e220000000800 */
[----:B------:R-:W1:Y:S07]  /*0010*/  S2R R101, SR_TID.X ;  /* 0x0000000000657919 */ /* 0x000e6e0000002100 */
[----:B------:R-:W2:Y:S01]  /*0020*/  S2UR UR8, SR_CTAID.Y ;  /* 0x00000000000879c3 */ /* 0x000ea20000002600 */
[----:B------:R-:W2:Y:S01]  /*0030*/  LDCU.64 UR4, c[0x0][0x3b0] ;  /* 0x00007600ff0477ac */ /* 0x000ea20008000a00 */
[----:B------:R-:W3:Y:S01]  /*0040*/  S2R R3, SR_CTAID.X ;  /* 0x0000000000037919 */ /* 0x000ee20000002500 */
[----:B------:R-:W4:Y:S05]  /*0050*/  LDCU.64 UR12, c[0x0][0x358] ;  /* 0x00006b00ff0c77ac */ /* 0x000f2a0008000a00 */
[----:B------:R-:W5:Y:S08]  /*0060*/  LDC R12, c[0x0][0x3b8] ;  /* 0x0000ee00ff0c7b82 */ /* 0x000f700000000800 */
[----:B------:R-:W0:Y:S01]  /*0070*/  LDC.64 R20, c[0x0][0x380] ;  /* 0x0000e000ff147b82 */ /* 0x000e220000000a00 */
[----:B--2---:R-:W-:Y:S01]  /*0080*/  UIMAD UR4, UR8, UR4, URZ ;  /* 0x00000004080472a4 */ /* 0x004fe2000f8e02ff */
[----:B-1----:R-:W-:-:S02]  /*0090*/  LOP3.LUT R0, R101, 0x1f, RZ, 0xc0, !PT ;  /* 0x0000001f65007812 */ /* 0x002fc400078ec0ff */
[--C-:B------:R-:W-:Y:S02]  /*00a0*/  SHF.R.U32.HI R109, RZ, 0x5, R101.reuse ;  /* 0x00000005ff6d7819 */ /* 0x100fe40000011665 */
[----:B------:R-:W-:Y:S01]  /*00b0*/  SHF.R.U32.HI R14, RZ, 0x5, R101 ;  /* 0x00000005ff0e7819 */ /* 0x000fe20000011665 */
[----:B---3--:R-:W-:Y:S01]  /*00c0*/  IMAD R110, R3, 0x20, R0 ;  /* 0x00000020036e7824 */ /* 0x008fe200078e0200 */
[----:B------:R-:W-:-:S03]  /*00d0*/  SGXT.U32 R109, R109, 0x3 ;  /* 0x000000036d6d781a */ /* 0x000fc60000000000 */
[----:B------:R-:W-:Y:S01]  /*00e0*/  IMAD R3, R110, UR5, RZ ;  /* 0x000000056e037c24 */ /* 0x000fe2000f8e02ff */
[----:B------:R-:W-:Y:S01]  /*00f0*/  USHF.R.S32.HI UR5, URZ, 0x1f, UR4 ;  /* 0x0000001fff057899 */ /* 0x000fe20008011404 */
[----:B-----5:R-:W-:Y:S02]  /*0100*/  IMAD R5, R109, R12, RZ ;  /* 0x0000000c6d057224 */ /* 0x020fe400078e02ff */
[----:B------:R-:W-:Y:S01]  /*0110*/  VIADD R108, R14, 0x18 ;  /* 0x000000180e6c7836 */ /* 0x000fe20000000000 */
[----:B0-----:R-:W-:Y:S01]  /*0120*/  IADD3 R20, P0, P1, R3, UR4, R20 ;  /* 0x0000000403147c10 */ /* 0x001fe2000f91e014 */
[----:B------:R-:W-:Y:S01]  /*0130*/  IMAD R6, R12, 0x8, R5 ;  /* 0x000000080c067824 */ /* 0x000fe200078e0205 */
[----:B------:R-:W-:-:S03]  /*0140*/  SHF.R.S32.HI R2, RZ, 0x1f, R3 ;  /* 0x0000001fff027819 */ /* 0x000fc60000011403 */
[----:B------:R-:W-:Y:S01]  /*0150*/  IMAD R13, R12, 0x8, R6 ;  /* 0x000000080c0d7824 */ /* 0x000fe200078e0206 */
[----:B------:R-:W-:Y:S02]  /*0160*/  IADD3.X R22, PT, PT, R2, UR5, R21, P0, P1 ;  /* 0x0000000502167c10 */ /* 0x000fe400087e2415 */
[CC--:B------:R-:W-:Y:S02]  /*0170*/  IADD3 R2, P0, PT, R5.reuse, R20.reuse, RZ ;  /* 0x0000001405027210 */ /* 0x0c0fe40007f1e0ff */
[C---:B------:R-:W-:Y:S02]  /*0180*/  IADD3 R4, P1, PT, R6.reuse, R20, RZ ;  /* 0x0000001406047210 */ /* 0x040fe40007f3e0ff */
[-C--:B------:R-:W-:Y:S02]  /*0190*/  LEA.HI.X.SX32 R3, R5, R22.reuse, 0x1, P0 ;  /* 0x0000001605037211 */ /* 0x080fe400000f0eff */
[----:B------:R-:W-:Y:S01]  /*01a0*/  LEA.HI.X.SX32 R5, R6, R22, 0x1, P1 ;  /* 0x0000001606057211 */ /* 0x000fe200008f0eff */
[----:B------:R-:W-:-:S02]  /*01b0*/  IMAD R6, R12, 0x10, R13 ;  /* 0x000000100c067824 */ /* 0x000fc400078e020d */
[----:B------:R-:W-:Y:S01]  /*01c0*/  VIADD R107, R14, 0x38 ;  /* 0x000000380e6b7836 */ /* 0x000fe20000000000 */
[----:B----4-:R0:W2:Y:S01]  /*01d0*/  LDG.E.U8 R17, desc[UR12][R2.64] ;  /* 0x0000000c02117981 */ /* 0x0100a2000c1e1100 */
[----:B------:R-:W-:Y:S01]  /*01e0*/  IMAD R11, R12, 0x8, R6 ;  /* 0x000000080c0b7824 */ /* 0x000fe200078e0206 */
[----:B------:R-:W-:Y:S01]  /*01f0*/  IADD3 R8, P0, PT, R6, R20, RZ ;  /* 0x0000001406087210 */ /* 0x000fe20007f1e0ff */
[----:B------:R-:W-:Y:S01]  /*0200*/  IMAD R7, R108, R12, RZ ;  /* 0x0000000c6c077224 */ /* 0x000fe200078e02ff */
[----:B------:R1:W2:Y:S01]  /*0210*/  LDG.E.U8 R18, desc[UR12][R4.64] ;  /* 0x0000000c04127981 */ /* 0x0002a2000c1e1100 */
[----:B------:R-:W-:Y:S01]  /*0220*/  IMAD R15, R12, 0x8, R11 ;  /* 0x000000080c0f7824 */ /* 0x000fe200078e020b */
[----:B------:R-:W-:Y:S01]  /*0230*/  LEA.HI.X.SX32 R9, R6, R22, 0x1, P0 ;  /* 0x0000001606097211 */ /* 0x000fe200000f0eff */
[----:B------:R-:W-:Y:S01]  /*0240*/  IMAD R16, R107, R12, RZ ;  /* 0x0000000c6b107224 */ /* 0x000fe200078e02ff */
[-C--:B------:R-:W-:Y:S02]  /*0250*/  IADD3 R10, P0, PT, R11, R20.reuse, RZ ;  /* 0x000000140b0a7210 */ /* 0x080fe40007f1e0ff */
[----:B------:R-:W-:Y:S01]  /*0260*/  IADD3 R6, P1, PT, R7, R20, RZ ;  /* 0x0000001407067210 */ /* 0x000fe20007f3e0ff */
[----:B------:R3:W4:Y:S01]  /*0270*/  LDG.E.U8 R8, desc[UR12][R8.64] ;  /* 0x0000000c08087981 */ /* 0x000722000c1e1100 */
[----:B------:R-:W-:-:S02]  /*0280*/  LEA.HI.X.SX32 R11, R11, R22, 0x1, P0 ;  /* 0x000000160b0b7211 */ /* 0x000fc400000f0eff */
[CC--:B0-----:R-:W-:Y:S02]  /*0290*/  IADD3 R2, P0, PT, R13.reuse, R20.reuse, RZ ;  /* 0x000000140d027210 */ /* 0x0c1fe40007f1e0ff */
[C---:B------:R-:W-:Y:S02]  /*02a0*/  IADD3 R12, P2, PT, R16.reuse, R20, RZ ;  /* 0x00000014100c7210 */ /* 0x040fe40007f5e0ff */
[----:B------:R-:W-:Y:S01]  /*02b0*/  LEA.HI.X.SX32 R3, R13, R22, 0x1, P0 ;  /* 0x000000160d037211 */ /* 0x000fe200000f0eff */
[----:B------:R-:W4:Y:S01]  /*02c0*/  LDG.E.U8 R11, desc[UR12][R10.64] ;  /* 0x0000000c0a0b7981 */ /* 0x000f22000c1e1100 */
[----:B-1----:R-:W-:Y:S02]  /*02d0*/  IADD3 R4, P0, PT, R15, R20, RZ ;  /* 0x000000140f047210 */ /* 0x002fe40007f1e0ff */
[-C--:B------:R-:W-:Y:S01]  /*02e0*/  LEA.HI.X.SX32 R7, R7, R22.reuse, 0x1, P1 ;  /* 0x0000001607077211 */ /* 0x080fe200008f0eff */
[----:B------:R-:W5:Y:S01]  /*02f0*/  LDG.E.U8 R2, desc[UR12][R2.64] ;  /* 0x0000000c02027981 */ /* 0x000f62000c1e1100 */
[----:B------:R-:W-:-:S02]  /*0300*/  LEA.HI.X.SX32 R13, R16, R22, 0x1, P2 ;  /* 0x00000016100d7211 */ /* 0x000fc400010f0eff */
[----:B------:R-:W-:Y:S02]  /*0310*/  LEA.HI.X.SX32 R5, R15, R22, 0x1, P0 ;  /* 0x000000160f057211 */ /* 0x000fe400000f0eff */
[----:B------:R0:W5:Y:S04]  /*0320*/  LDG.E.U8 R7, desc[UR12][R6.64] ;  /* 0x0000000c06077981 */ /* 0x000168000c1e1100 */
[----:B------:R-:W5:Y:S04]  /*0330*/  LDG.E.U8 R13, desc[UR12][R12.64] ;  /* 0x0000000c0c0d7981 */ /* 0x000f68000c1e1100 */
[----:B------:R-:W5:Y:S01]  /*0340*/  LDG.E.U8 R4, desc[UR12][R4.64] ;  /* 0x0000000c04047981 */ /* 0x000f62000c1e1100 */
[----:B------:R-:W1:Y:S01]  /*0350*/  S2UR UR7, SR_CgaCtaId ;  /* 0x00000000000779c3 */ /* 0x000e620000008800 */
[----:B------:R-:W-:Y:S01]  /*0360*/  UMOV UR4, 0x400 ;  /* 0x0000040000047882 */ /* 0x000fe20000000000 */
[C---:B------:R-:W-:Y:S01]  /*0370*/  LOP3.LUT R105, R101.reuse, 0xc0, RZ, 0xc0, !PT ;  /* 0x000000c065697812 */ /* 0x040fe200078ec0ff */
[----:B---3--:R-:W-:-:S03]  /*0380*/  IMAD.SHL.U32 R9, R101, 0x2, RZ ;  /* 0x0000000265097824 */ /* 0x008fc600078e00ff */
[----:B0-----:R-:W-:-:S04]  /*0390*/  SHF.R.U32.HI R6, RZ, 0x2, R105 ;  /* 0x00000002ff067819 */ /* 0x001fc80000011669 */
[----:B------:R-:W-:Y:S01]  /*03a0*/  LOP3.LUT R6, R6, 0x1fe, R9, 0x78, !PT ;  /* 0x000001fe06067812 */ /* 0x000fe200078e7809 */
[----:B-1----:R-:W-:Y:S01]  /*03b0*/  ULEA UR7, UR7, UR4, 0x18 ;  /* 0x0000000407077291 */ /* 0x002fe2000f8ec0ff */
[----:B------:R-:W0:Y:S01]  /*03c0*/  LDCU UR4, c[0x0][0x3f0] ;  /* 0x00007e00ff0477ac */ /* 0x000e220008000800 */
[----:B------:R-:W-:Y:S01]  /*03d0*/  LOP3.LUT R86, R14, 0x3, RZ, 0xc0, !PT ;  /* 0x000000030e567812 */ /* 0x000fe200078ec0ff */
[----:B------:R-:W-:Y:S01]  /*03e0*/  IMAD.MOV.U32 R62, RZ, RZ, -0x800000 ;  /* 0xff800000ff3e7424 */ /* 0x000fe200078e00ff */
[----:B------:R-:W-:Y:S01]  /*03f0*/  CS2R R44, SRZ ;  /* 0x00000000002c7805 */ /* 0x000fe2000001ff00 */
[----:B------:R-:W-:Y:S01]  /*0400*/  IMAD.MOV.U32 R63, RZ, RZ, -0x800000 ;  /* 0xff800000ff3f7424 */ /* 0x000fe200078e00ff */
[----:B------:R-:W-:Y:S01]  /*0410*/  CS2R R46, SRZ ;  /* 0x00000000002e7805 */ /* 0x000fe2000001ff00 */
[----:B------:R-:W-:Y:S01]  /*0420*/  IMAD.MOV.U32 R64, RZ, RZ, -0x800000 ;  /* 0xff800000ff407424 */ /* 0x000fe200078e00ff */
[----:B------:R-:W-:Y:S01]  /*0430*/  CS2R R40, SRZ ;  /* 0x0000000000287805 */ /* 0x000fe2000001ff00 */
[----:B0-----:R-:W-:Y:S01]  /*0440*/  UISETP.GE.AND UP0, UPT, UR4, 0x1, UPT ;  /* 0x000000010400788c */ /* 0x001fe2000bf06270 */
[----:B------:R-:W-:Y:S01]  /*0450*/  IMAD.MOV.U32 R65, RZ, RZ, -0x800000 ;  /* 0xff800000ff417424 */ /* 0x000fe200078e00ff */
[----:B------:R-:W-:Y:S01]  /*0460*/  CS2R R42, SRZ ;  /* 0x00000000002a7805 */ /* 0x000fe2000001ff00 */
[----:B------:R-:W-:Y:S01]  /*0470*/  IMAD.MOV.U32 R118, RZ, RZ, 0x3f800000 ;  /* 0x3f800000ff767424 */ /* 0x000fe200078e00ff */
[C---:B------:R-:W-:Y:S01]  /*0480*/  LOP3.LUT R111, R101.reuse, 0xff, RZ, 0xc0, !PT ;  /* 0x000000ff656f7812 */ /* 0x040fe200078ec0ff */
[----:B------:R-:W-:Y:S01]  /*0490*/  IMAD.MOV.U32 R119, RZ, RZ, 0x3f800000 ;  /* 0x3f800000ff777424 */ /* 0x000fe200078e00ff */
[C---:B------:R-:W-:Y:S01]  /*04a0*/  LOP3.LUT R106, R101.reuse, 0x3f, RZ, 0xc0, !PT ;  /* 0x0000003f656a7812 */ /* 0x040fe200078ec0ff */
[----:B------:R-:W-:Y:S01]  /*04b0*/  IMAD.MOV.U32 R116, RZ, RZ, 0x3f800000 ;  /* 0x3f800000ff747424 */ /* 0x000fe200078e00ff */
[C---:B------:R-:W-:Y:S01]  /*04c0*/  LOP3.LUT R103, R101.reuse, 0x1c, RZ, 0xc0, !PT ;  /* 0x0000001c65677812 */ /* 0x040fe200078ec0ff */
[----:B------:R-:W-:Y:S01]  /*04d0*/  IMAD.MOV.U32 R117, RZ, RZ, 0x3f800000 ;  /* 0x3f800000ff757424 */ /* 0x000fe200078e00ff */
[C---:B------:R-:W-:Y:S01]  /*04e0*/  LOP3.LUT R85, R101.reuse, 0x18, RZ, 0xc0, !PT ;  /* 0x0000001865557812 */ /* 0x040fe200078ec0ff */
[----:B------:R-:W-:Y:S01]  /*04f0*/  IMAD.SHL.U32 R104, R101, 0x20, RZ ;  /* 0x0000002065687824 */ /* 0x000fe200078e00ff */
[----:B------:R-:W-:Y:S01]  /*0500*/  LOP3.LUT R87, R9, 0x100, RZ, 0xc0, !PT ;  /* 0x0000010009577812 */ /* 0x000fe200078ec0ff */
[----:B------:R-:W-:Y:S01]  /*0510*/  IMAD.SHL.U32 R102, R101, 0x10, RZ ;  /* 0x0000001065667824 */ /* 0x000fe200078e00ff */
[----:B------:R-:W-:Y:S01]  /*0520*/  LOP3.LUT R86, R86, 0x1c, R101, 0xf8, !PT ;  /* 0x0000001c56567812 */ /* 0x000fe200078ef865 */
[----:B--2---:R-:W-:-:S05]  /*0530*/  IMAD R17, R18, 0x100, R17 ;  /* 0x0000010012117824 */ /* 0x004fca00078e0211 */
[----:B------:R-:W-:Y:S01]  /*0540*/  F2FP.F16.E4M3.UNPACK_B R17, R17 ;  /* 0x00000011ff11723e */ /* 0x000fe200020006ff */
[----:B----4-:R-:W-:Y:S02]  /*0550*/  IMAD R8, R11, 0x100, R8 ;  /* 0x000001000b087824 */ /* 0x010fe400078e0208 */
[----:B-----5:R-:W-:-:S03]  /*0560*/  IMAD R2, R7, 0x100, R2 ;  /* 0x0000010007027824 */ /* 0x020fc600078e0202 */
[----:B------:R-:W-:Y:S01]  /*0570*/  F2FP.F16.E4M3.UNPACK_B R8, R8 ;  /* 0x00000008ff08723e */ /* 0x000fe200020006ff */
[----:B------:R-:W-:Y:S01]  /*0580*/  IMAD R4, R13, 0x100, R4 ;  /* 0x000001000d047824 */ /* 0x000fe200078e0204 */
[----:B------:R-:W-:-:S04]  /*0590*/  F2FP.F16.E4M3.UNPACK_B R2, R2 ;  /* 0x00000002ff02723e */ /* 0x000fc800020006ff */
[----:B------:R-:W-:Y:S02]  /*05a0*/  F2FP.F16.E4M3.UNPACK_B R4, R4 ;  /* 0x00000004ff04723e */ /* 0x000fe400020006ff */
[----:B------:R-:W-:Y:S02]  /*05b0*/  PRMT R3, R17, 0x7632, R3 ;  /* 0x0000763211037816 */ /* 0x000fe40000000003 */
[----:B------:R-:W-:Y:S02]  /*05c0*/  PRMT R7, R8, 0x7632, R7 ;  /* 0x0000763208077816 */ /* 0x000fe40000000007 */
[----:B------:R-:W-:Y:S02]  /*05d0*/  PRMT R5, R2, 0x7632, R5 ;  /* 0x0000763202057816 */ /* 0x000fe40000000005 */
[----:B------:R-:W-:Y:S01]  /*05e0*/  PRMT R10, R4, 0x7632, R10 ;  /* 0x00007632040a7816 */ /* 0x000fe2000000000a */
[----:B------:R0:W-:Y:S04]  /*05f0*/  STS.U16 [R6+UR7], R17 ;  /* 0x0000001106007988 */ /* 0x0001e80008000407 */
[----:B------:R0:W-:Y:S04]  /*0600*/  STS.U16 [R6+UR7+0x200], R3 ;  /* 0x0002000306007988 */ /* 0x0001e80008000407 */
[----:B------:R0:W-:Y:S04]  /*0610*/  STS.U16 [R6+UR7+0x800], R8 ;  /* 0x0008000806007988 */ /* 0x0001e80008000407 */
[----:B------:R0:W-:Y:S04]  /*0620*/  STS.U16 [R6+UR7+0xa00], R7 ;  /* 0x000a000706007988 */ /* 0x0001e80008000407 */
[----:B------:R0:W-:Y:S04]  /*0630*/  STS.U16 [R6+UR7+0x400], R2 ;  /* 0x0004000206007988 */ /* 0x0001e80008000407 */
[----:B------:R0:W-:Y:S04]  /*0640*/  STS.U16 [R6+UR7+0x600], R5 ;  /* 0x0006000506007988 */ /* 0x0001e80008000407 */
[----:B------:R0:W-:Y:S04]  /*0650*/  STS.U16 [R6+UR7+0xc00], R4 ;  /* 0x000c000406007988 */ /* 0x0001e80008000407 */
[----:B------:R0:W-:Y:S01]  /*0660*/  STS.U16 [R6+UR7+0xe00], R10 ;  /* 0x000e000a06007988 */ /* 0x0001e20008000407 */
[----:B------:R-:W-:Y:S05]  /*0670*/  BRA.U !UP0, `(.L_x_0) ;  /* 0x0000001d08147547 */ /* 0x000fea000b800000 */
[----:B0-----:R-:W-:Y:S01]  /*0680*/  IMAD.SHL.U32 R2, R101, 0x8, RZ ;  /* 0x0000000865027824 */ /* 0x001fe200078e00ff */
[----:B------:R-:W-:Y:S01]  /*0690*/  LOP3.LUT R3, R102, 0x140, RZ, 0xc0, !PT ;  /* 0x0000014066037812 */ /* 0x000fe200078ec0ff */
[----:B------:R-:W-:Y:S01]  /*06a0*/  IMAD.SHL.U32 R8, R111, 0x8, RZ ;  /* 0x000000086f087824 */ /* 0x000fe200078e00ff */
[C---:B------:R-:W-:Y:S01]  /*06b0*/  LOP3.LUT R4, R101.reuse, 0x60, RZ, 0xc0, !PT ;  /* 0x0000006065047812 */ /* 0x040fe200078ec0ff */
[----:B------:R-:W-:Y:S01]  /*06c0*/  IMAD.SHL.U32 R7, R101, 0x40, RZ ;  /* 0x0000004065077824 */ /* 0x000fe200078e00ff */
[----:B------:R-:W-:Y:S01]  /*06d0*/  LOP3.LUT R91, R3, 0x18, R2, 0xf8, !PT ;  /* 0x00000018035b7812 */ /* 0x000fe200078ef802 */
[----:B------:R-:W0:Y:S01]  /*06e0*/  LDC R24, c[0x0][0x3d8] ;  /* 0x0000f600ff187b82 */ /* 0x000e220000000800 */
[----:B------:R-:W-:Y:S01]  /*06f0*/  LOP3.LUT R5, R2, 0x30, RZ, 0xc0, !PT ;  /* 0x0000003002057812 */ /* 0x000fe200078ec0ff */
[----:B------:R-:W1:Y:S01]  /*0700*/  LDCU UR4, c[0x0][0x3c8] ;  /* 0x00007900ff0477ac */ /* 0x000e620008000800 */
[----:B------:R-:W-:Y:S01]  /*0710*/  SHF.L.U32 R6, R101, 0x7, RZ ;  /* 0x0000000765067819 */ /* 0x000fe200000006ff */
[----:B------:R-:W-:Y:S01]  /*0720*/  IMAD.MOV.U32 R115, RZ, RZ, -0x800000 ;  /* 0xff800000ff737424 */ /* 0x000fe200078e00ff */
[----:B------:R-:W-:Y:S01]  /*0730*/  SHF.R.S32.HI R11, RZ, 0x1, R101 ;  /* 0x00000001ff0b7819 */ /* 0x000fe20000011465 */
[----:B------:R-:W-:Y:S01]  /*0740*/  IMAD R10, R4, 0x10, R5 ;  /* 0x00000010040a7824 */ /* 0x000fe200078e0205 */
[----:B------:R-:W-:Y:S01]  /*0750*/  LOP3.LUT R6, R6, 0x200, RZ, 0xc0, !PT ;  /* 0x0000020006067812 */ /* 0x000fe200078ec0ff */
[----:B------:R-:W2:Y:S01]  /*0760*/  LDC.64 R2, c[0x0][0x3c0] ;  /* 0x0000f000ff027b82 */ /* 0x000ea20000000a00 */
[----:B------:R-:W-:Y:S01]  /*0770*/  SHF.R.U32.HI R13, RZ, 0x1, R4 ;  /* 0x00000001ff0d7819 */ /* 0x000fe20000011604 */
[----:B------:R-:W3:Y:S01]  /*0780*/  LDCU.64 UR14, c[0x0][0x388] ;  /* 0x00007100ff0e77ac */ /* 0x000ee20008000a00 */
[----:B------:R-:W-:Y:S01]  /*0790*/  SGXT R4, R11, 0x1 ;  /* 0x000000010b04781a */ /* 0x000fe20000000200 */
[----:B------:R-:W-:Y:S01]  /*07a0*/  IMAD.MOV.U32 R114, RZ, RZ, -0x800000 ;  /* 0xff800000ff727424 */ /* 0x000fe200078e00ff */
[----:B------:R-:W-:Y:S01]  /*07b0*/  SHF.R.S32.HI R12, RZ, 0x2, R101 ;  /* 0x00000002ff0c7819 */ /* 0x000fe20000011465 */
[----:B------:R-:W4:Y:S01]  /*07c0*/  LDCU.64 UR10, c[0x0][0x3d0] ;  /* 0x00007a00ff0a77ac */ /* 0x000f220008000a00 */
[----:B------:R-:W-:Y:S01]  /*07d0*/  LOP3.LUT R11, R8, 0x700, RZ, 0xc0, !PT ;  /* 0x00000700080b7812 */ /* 0x000fe200078ec0ff */
[----:B------:R-:W5:Y:S01]  /*07e0*/  LDC.64 R16, c[0x0][0x390] ;  /* 0x0000e400ff107b82 */ /* 0x000f620000000a00 */
[----:B------:R-:W-:Y:S01]  /*07f0*/  LOP3.LUT R5, R6, 0x40, R7, 0xf8, !PT ;  /* 0x0000004006057812 */ /* 0x000fe200078ef807 */
[----:B------:R-:W-:Y:S01]  /*0800*/  IMAD.MOV.U32 R113, RZ, RZ, -0x800000 ;  /* 0xff800000ff717424 */ /* 0x000fe200078e00ff */
[----:B------:R-:W-:Y:S01]  /*0810*/  LOP3.LUT R15, R13, 0xa0, R4, 0x78, !PT ;  /* 0x000000a00d0f7812 */ /* 0x000fe200078e7804 */
[----:B------:R-:W-:Y:S01]  /*0820*/  IMAD.MOV.U32 R112, RZ, RZ, -0x800000 ;  /* 0xff800000ff707424 */ /* 0x000fe200078e00ff */
[----:B------:R-:W-:Y:S01]  /*0830*/  SGXT R13, R12, 0x1 ;  /* 0x000000010c0d781a */ /* 0x000fe20000000200 */
[----:B------:R-:W-:Y:S01]  /*0840*/  IMAD.MOV.U32 R118, RZ, RZ, 0x3f800000 ;  /* 0x3f800000ff767424 */ /* 0x000fe200078e00ff */
[----:B------:R-:W-:Y:S01]  /*0850*/  LOP3.LUT R6, R11, 0x100, R102, 0xf8, !PT ;  /* 0x000001000b067812 */ /* 0x000fe200078ef866 */
[-C--:B0-----:R-:W-:Y:S01]  /*0860*/  IMAD R21, R109, R24.reuse, RZ ;  /* 0x000000186d157224 */ /* 0x081fe200078e02ff */
[----:B------:R-:W-:Y:S01]  /*0870*/  LOP3.LUT R11, R5, 0x120, R4, 0xf8, !PT ;  /* 0x00000120050b7812 */ /* 0x000fe200078ef804 */
[-C--:B------:R-:W-:Y:S01]  /*0880*/  IMAD R73, R108, R24.reuse, RZ ;  /* 0x000000186c497224 */ /* 0x080fe200078e02ff */
[----:B------:R-:W-:Y:S01]  /*0890*/  SHF.R.S32.HI R8, RZ, 0x3, R101 ;  /* 0x00000003ff087819 */ /* 0x000fe20000011465 */
[----:B------:R-:W-:Y:S01]  /*08a0*/  IMAD R72, R24, 0x8, R21 ;  /* 0x0000000818487824 */ /* 0x000fe200078e0215 */
[--C-:B------:R-:W-:Y:S01]  /*08b0*/  SHF.R.S32.HI R5, RZ, 0x7, R101.reuse ;  /* 0x00000007ff057819 */ /* 0x100fe20000011465 */
[----:B------:R-:W-:Y:S01]  /*08c0*/  IMAD R83, R107, R24, RZ ;  /* 0x000000186b537224 */ /* 0x000fe200078e02ff */
[----:B------:R-:W-:Y:S01]  /*08d0*/  SHF.R.U32.HI R4, RZ, 0x6, R101 ;  /* 0x00000006ff047819 */ /* 0x000fe20000011665 */
[----:B--2---:R-:W-:Y:S01]  /*08e0*/  IMAD R2, R2, UR8, RZ ;  /* 0x0000000802027c24 */ /* 0x004fe2000f8e02ff */
[----:B------:R-:W-:Y:S01]  /*08f0*/  LOP3.LUT R14, R6, 0x90, R13, 0xf8, !PT ;  /* 0x00000090060e7812 */ /* 0x000fe200078ef80d */
[----:B----4-:R-:W-:Y:S01]  /*0900*/  UIMAD UR5, UR8, UR10, URZ ;  /* 0x0000000a080572a4 */ /* 0x010fe2000f8e02ff */
[----:B------:R-:W-:Y:S01]  /*0910*/  SGXT R6, R8, 0x1 ;  /* 0x000000010806781a */ /* 0x000fe20000000200 */
[----:B------:R-:W-:Y:S01]  /*0920*/  IMAD R75, R24, 0x8, R72 ;  /* 0x00000008184b7824 */ /* 0x000fe200078e0248 */
[----:B------:R-:W-:Y:S01]  /*0930*/  SGXT R5, R5, 0x1 ;  /* 0x000000010505781a */ /* 0x000fe20000000200 */
[----:B------:R-:W-:Y:S01]  /*0940*/  USHF.R.S32.HI UR6, URZ, 0x1f, UR5 ;  /* 0x0000001fff067899 */ /* 0x000fe20008011405 */
[----:B------:R-:W-:Y:S01]  /*0950*/  SGXT.U32 R4, R4, 0x2 ;  /* 0x000000020404781a */ /* 0x000fe20000000000 */
[----:B------:R-:W-:Y:S01]  /*0960*/  IMAD R77, R24, 0x10, R75 ;  /* 0x00000010184d7824 */ /* 0x000fe200078e024b */
[----:B------:R-:W-:Y:S01]  /*0970*/  LOP3.LUT R12, R6, 0x90, RZ, 0xc0, !PT ;  /* 0x00000090060c7812 */ /* 0x000fe200078ec0ff */
[----:B------:R-:W-:Y:S01]  /*0980*/  IMAD.MOV.U32 R119, RZ, RZ, 0x3f800000 ;  /* 0x3f800000ff777424 */ /* 0x000fe200078e00ff */
[----:B------:R-:W-:Y:S01]  /*0990*/  LOP3.LUT R91, R91, 0xa0, R6, 0xf8, !PT ;  /* 0x000000a05b5b7812 */ /* 0x000fe200078ef806 */
[----:B------:R-:W-:Y:S01]  /*09a0*/  IMAD R6, R4, R3, RZ ;  /* 0x0000000304067224 */ /* 0x000fe200078e02ff */
[----:B------:R-:W-:Y:S01]  /*09b0*/  LOP3.LUT R8, R5, 0x90, RZ, 0xc0, !PT ;  /* 0x0000009005087812 */ /* 0x000fe200078ec0ff */
[----:B-1----:R-:W-:Y:S01]  /*09c0*/  IMAD R5, R106, UR4, RZ ;  /* 0x000000046a057c24 */ /* 0x002fe2000f8e02ff */
[----:B------:R-:W-:Y:S01]  /*09d0*/  LOP3.LUT P0, RZ, R101, 0x3, RZ, 0xc0, !PT ;  /* 0x0000000365ff7812 */ /* 0x000fe2000780c0ff */
[----:B------:R-:W-:Y:S01]  /*09e0*/  IMAD R79, R24, 0x8, R77 ;  /* 0x00000008184f7824 */ /* 0x000fe200078e024d */
[--C-:B------:R-:W-:Y:S01]  /*09f0*/  LOP3.LUT R12, R12, 0x10, R101.reuse, 0x78, !PT ;  /* 0x000000100c0c7812 */ /* 0x100fe200078e7865 */
[----:B------:R-:W-:Y:S01]  /*0a00*/  IMAD.MOV.U32 R117, RZ, RZ, 0x3f800000 ;  /* 0x3f800000ff757424 */ /* 0x000fe200078e00ff */
[----:B------:R-:W-:Y:S01]  /*0a10*/  LOP3.LUT R101, R8, 0x7f, R101, 0x78, !PT ;  /* 0x0000007f08657812 */ /* 0x000fe200078e7865 */
[----:B------:R-:W-:Y:S01]  /*0a20*/  IMAD R8, R3, 0x4, R6 ;  /* 0x0000000403087824 */ /* 0x000fe200078e0206 */
[----:B------:R-:W-:Y:S01]  /*0a30*/  LOP3.LUT R4, R10, 0x30, R9, 0x78, !PT ;  /* 0x000000300a047812 */ /* 0x000fe200078e7809 */
[----:B------:R-:W-:Y:S01]  /*0a40*/  IMAD R81, R24, 0x8, R79 ;  /* 0x0000000818517824 */ /* 0x000fe200078e024f */
[----:B------:R-:W-:Y:S01]  /*0a50*/  LOP3.LUT R99, R7, 0x1c0, RZ, 0xc0, !PT ;  /* 0x000001c007637812 */ /* 0x000fe200078ec0ff */
[----:B------:R-:W-:Y:S01]  /*0a60*/  IMAD R10, R3, 0x4, R8 ;  /* 0x00000004030a7824 */ /* 0x000fe200078e0208 */
[----:B------:R-:W-:-:S02]  /*0a70*/  LOP3.LUT R98, R11, R12, RZ, 0xfc, !PT ;  /* 0x0000000c0b627212 */ /* 0x000fc400078efcff */
[----:B------:R-:W-:Y:S02]  /*0a80*/  CS2R R44, SRZ ;  /* 0x00000000002c7805 */ /* 0x000fe4000001ff00 */
[----:B------:R-:W-:Y:S01]  /*0a90*/  IADD3 R99, PT, PT, R4, UR7, R99 ;  /* 0x0000000704637c10 */ /* 0x000fe2000fffe063 */
[----:B------:R-:W-:Y:S01]  /*0aa0*/  IMAD R12, R3, 0x4, R10 ;  /* 0x00000004030c7824 */ /* 0x000fe200078e020a */
[----:B------:R-:W-:Y:S02]  /*0ab0*/  LOP3.LUT R4, R14, 0x10, R9, 0x78, !PT ;  /* 0x000000100e047812 */ /* 0x000fe400078e7809 */
[----:B------:R-:W-:Y:S02]  /*0ac0*/  CS2R R46, SRZ ;  /* 0x00000000002e7805 */ /* 0x000fe4000001ff00 */
[----:B------:R-:W-:Y:S01]  /*0ad0*/  LOP3.LUT R92, R7, 0x740, RZ, 0xc0, !PT ;  /* 0x00000740075c7812 */ /* 0x000fe200078ec0ff */
[----:B------:R-:W-:Y:S01]  /*0ae0*/  IMAD R14, R3, 0x4, R12 ;  /* 0x00000004030e7824 */ /* 0x000fe200078e020c */
[----:B---3--:R-:W-:-:S02]  /*0af0*/  IADD3 R13, P1, P2, R5, UR14, R2 ;  /* 0x0000000e050d7c10 */ /* 0x008fc4000fa3e002 */
[----:B------:R-:W-:Y:S02]  /*0b00*/  CS2R R40, SRZ ;  /* 0x0000000000287805 */ /* 0x000fe4000001ff00 */
[----:B------:R-:W-:Y:S01]  /*0b10*/  SHF.R.S32.HI R7, RZ, 0x1f, R5 ;  /* 0x0000001fff077819 */ /* 0x000fe20000011405 */
[C---:B------:R-:W-:Y:S01]  /*0b20*/  IMAD R18, R3.reuse, 0x4, R14 ;  /* 0x0000000403127824 */ /* 0x040fe200078e020e */
[----:B------:R-:W-:Y:S01]  /*0b30*/  SHF.R.S32.HI R2, RZ, 0x1f, R2 ;  /* 0x0000001fff027819 */ /* 0x000fe20000011402 */
[----:B------:R-:W-:Y:S01]  /*0b40*/  IMAD R5, R0, UR11, RZ ;  /* 0x0000000b00057c24 */ /* 0x000fe2000f8e02ff */
[----:B------:R-:W-:Y:S01]  /*0b50*/  LOP3.LUT R93, R104, 0x60, RZ, 0xc0, !PT ;  /* 0x00000060685d7812 */ /* 0x000fe200078ec0ff */
[----:B------:R-:W-:Y:S01]  /*0b60*/  IMAD R20, R3, 0x4, R18 ;  /* 0x0000000403147824 */ /* 0x000fe200078e0212 */
[----:B------:R-:W-:Y:S02]  /*0b70*/  IADD3.X R23, PT, PT, R7, UR15, R2, P1, P2 ;  /* 0x0000000f07177c10 */ /* 0x000fe40008fe4402 */
[----:B------:R-:W-:-:S02]  /*0b80*/  CS2R R42, SRZ ;  /* 0x00000000002a7805 */ /* 0x000fc4000001ff00 */
[-C--:B------:R-:W-:Y:S01]  /*0b90*/  IADD3 R0, P3, PT, R6, R13.reuse, RZ ;  /* 0x0000000d06007210 */ /* 0x080fe20007f7e0ff */
[----:B------:R-:W-:Y:S01]  /*0ba0*/  IMAD R19, R3, 0x4, R20 ;  /* 0x0000000403137824 */ /* 0x000fe200078e0214 */
[-C--:B------:R-:W-:Y:S01]  /*0bb0*/  IADD3 R2, P4, PT, R8, R13.reuse, RZ ;  /* 0x0000000d08027210 */ /* 0x080fe20007f9e0ff */
[----:B------:R-:W-:Y:S01]  /*0bc0*/  UMOV UR4, URZ ;  /* 0x000000ff00047c82 */ /* 0x000fe20008000000 */
[----:B------:R-:W-:Y:S01]  /*0bd0*/  IADD3 R3, P5, PT, R10, R13, RZ ;  /* 0x0000000d0a037210 */ /* 0x000fe20007fbe0ff */
[----:B------:R-:W0:Y:S01]  /*0be0*/  LDCU UR16, c[0x0][0x3f0] ;  /* 0x00007e00ff1077ac */ /* 0x000e220008000800 */
[----:B------:R-:W-:Y:S02]  /*0bf0*/  IADD3 R93, PT, PT, R4, UR7, R93 ;  /* 0x00000007045d7c10 */ /* 0x000fe4000fffe05d */
[----:B-----5:R-:W-:Y:S01]  /*0c00*/  IADD3 R82, P1, P2, R5, UR5, R16 ;  /* 0x0000000505527c10 */ /* 0x020fe2000fa3e010 */
[----:B------:R-:W1:Y:S01]  /*0c10*/  LDCU UR10, c[0x0][0x3a8] ;  /* 0x00007500ff0a77ac */ /* 0x000e620008000800 */
[----:B------:R-:W-:-:S02]  /*0c20*/  SHF.R.S32.HI R22, RZ, 0x1f, R5 ;  /* 0x0000001fff167819 */ /* 0x000fc40000011405 */
[----:B------:R-:W-:Y:S01]  /*0c30*/  IADD3 R4, P6, PT, R12, R13, RZ ;  /* 0x0000000d0c047210 */ /* 0x000fe20007fde0ff */
[----:B------:R-:W2:Y:S01]  /*0c40*/  LDCU UR11, c[0x0][0x3d4] ;  /* 0x00007a80ff0b77ac */ /* 0x000ea20008000800 */
[-C--:B------:R-:W-:Y:S02]  /*0c50*/  LEA.HI.X.SX32 R5, R6, R23.reuse, 0x1, P3 ;  /* 0x0000001706057211 */ /* 0x080fe400018f0eff */
[-C--:B------:R-:W-:Y:S01]  /*0c60*/  LEA.HI.X.SX32 R6, R8, R23.reuse, 0x1, P4 ;  /* 0x0000001708067211 */ /* 0x080fe200020f0eff */
[----:B------:R-:W3:Y:S01]  /*0c70*/  LDCU UR14, c[0x0][0x3c4] ;  /* 0x00007880ff0e77ac */ /* 0x000ee20008000800 */
[----:B------:R-:W-:Y:S02]  /*0c80*/  LEA.HI.X.SX32 R7, R10, R23, 0x1, P5 ;  /* 0x000000170a077211 */ /* 0x000fe400028f0eff */
[-C--:B------:R-:W-:Y:S01]  /*0c90*/  IADD3 R9, P3, PT, R14, R13.reuse, RZ ;  /* 0x0000000d0e097210 */ /* 0x080fe20007f7e0ff */
[----:B------:R-:W-:Y:S01]  /*0ca0*/  UMOV UR5, URZ ;  /* 0x000000ff00057c82 */ /* 0x000fe20008000000 */
[----:B------:R-:W-:-:S02]  /*0cb0*/  IADD3 R10, P4, PT, R18, R13, RZ ;  /* 0x0000000d120a7210 */ /* 0x000fc40007f9e0ff */
[----:B------:R-:W-:Y:S02]  /*0cc0*/  LEA.HI.X.SX32 R8, R12, R23, 0x1, P6 ;  /* 0x000000170c087211 */ /* 0x000fe400030f0eff */
[-C--:B------:R-:W-:Y:S02]  /*0cd0*/  IADD3 R11, P5, PT, R20, R13.reuse, RZ ;  /* 0x0000000d140b7210 */ /* 0x080fe40007fbe0ff */
[----:B------:R-:W-:Y:S02]  /*0ce0*/  IADD3 R12, P6, PT, R19, R13, RZ ;  /* 0x0000000d130c7210 */ /* 0x000fe40007fde0ff */
[-C--:B------:R-:W-:Y:S02]  /*0cf0*/  LEA.HI.X.SX32 R13, R14, R23.reuse, 0x1, P3 ;  /* 0x000000170e0d7211 */ /* 0x080fe400018f0eff */
[----:B------:R-:W-:Y:S02]  /*0d00*/  IADD3 R92, PT, PT, R15, UR7, R92 ;  /* 0x000000070f5c7c10 */ /* 0x000fe4000fffe05c */
[----:B------:R-:W-:-:S02]  /*0d10*/  LEA.HI.X.SX32 R14, R18, R23, 0x1, P4 ;  /* 0x00000017120e7211 */ /* 0x000fc400020f0eff */
[----:B------:R-:W-:Y:S01]  /*0d20*/  IADD3.X R22, PT, PT, R22, UR6, R17, P1, P2 ;  /* 0x0000000616167c10 */ /* 0x000fe20008fe4411 */
[----:B------:R-:W-:Y:S01]  /*0d30*/  UMOV UR6, URZ ;  /* 0x000000ff00067c82 */ /* 0x000fe20008000000 */
[----:B------:R-:W-:Y:S02]  /*0d40*/  LEA.HI.X.SX32 R15, R20, R23, 0x1, P5 ;  /* 0x00000017140f7211 */ /* 0x000fe400028f0eff */
[-C--:B------:R-:W-:Y:S02]  /*0d50*/  IADD3 R17, P1, PT, R21, R82.reuse, RZ ;  /* 0x0000005215117210 */ /* 0x080fe40007f3e0ff */
[-C--:B------:R-:W-:Y:S02]  /*0d60*/  IADD3 R18, P2, PT, R72, R82.reuse, RZ ;  /* 0x0000005248127210 */ /* 0x080fe40007f5e0ff */
[-C--:B------:R-:W-:Y:S02]  /*0d70*/  IADD3 R76, P3, PT, R73, R82.reuse, RZ ;  /* 0x00000052494c7210 */ /* 0x080fe40007f7e0ff */
[----:B------:R-:W-:-:S02]  /*0d80*/  IADD3 R84, P4, PT, R83, R82, RZ ;  /* 0x0000005253547210 */ /* 0x000fc40007f9e0ff */
[----:B------:R-:W-:Y:S02]  /*0d90*/  SHF.R.U32.HI R20, RZ, 0x3, R111 ;  /* 0x00000003ff147819 */ /* 0x000fe4000001166f */
[----:B------:R-:W-:Y:S02]  /*0da0*/  LEA.HI.X.SX32 R16, R19, R23, 0x1, P6 ;  /* 0x0000001713107211 */ /* 0x000fe400030f0eff */
[-C--:B------:R-:W-:Y:S02]  /*0db0*/  LEA.HI.X.SX32 R19, R21, R22.reuse, 0x1, P1 ;  /* 0x0000001615137211 */ /* 0x080fe400008f0eff */
[-C--:B------:R-:W-:Y:S02]  /*0dc0*/  LEA.HI.X.SX32 R72, R72, R22.reuse, 0x1, P2 ;  /* 0x0000001648487211 */ /* 0x080fe400010f0eff */
[-C--:B------:R-:W-:Y:S02]  /*0dd0*/  LEA.HI.X.SX32 R73, R73, R22.reuse, 0x1, P3 ;  /* 0x0000001649497211 */ /* 0x080fe400018f0eff */
[----:B------:R-:W-:-:S02]  /*0de0*/  LEA.HI.X.SX32 R83, R83, R22, 0x1, P4 ;  /* 0x0000001653537211 */ /* 0x000fc400020f0eff */
[-C--:B------:R-:W-:Y:S02]  /*0df0*/  IADD3 R74, P1, PT, R75, R82.reuse, RZ ;  /* 0x000000524b4a7210 */ /* 0x080fe40007f3e0ff */
[-C--:B------:R-:W-:Y:S02]  /*0e00*/  IADD3 R78, P2, PT, R77, R82.reuse, RZ ;  /* 0x000000524d4e7210 */ /* 0x080fe40007f5e0ff */
[-C--:B------:R-:W-:Y:S02]  /*0e10*/  IADD3 R80, P3, PT, R79, R82.reuse, RZ ;  /* 0x000000524f507210 */ /* 0x080fe40007f7e0ff */
[----:B------:R-:W-:Y:S02]  /*0e20*/  LEA R96, R103, UR7, 0x2 ;  /* 0x0000000767607c11 */ /* 0x000fe4000f8e10ff */
[----:B------:R-:W-:Y:S02]  /*0e30*/  LOP3.LUT R95, R20, 0xc, RZ, 0xc0, !PT ;  /* 0x0000000c145f7812 */ /* 0x000fe400078ec0ff */
[----:B------:R-:W-:-:S02]  /*0e40*/  IADD3 R82, P4, PT, R81, R82, RZ ;  /* 0x0000005251527210 */ /* 0x000fc40007f9e0ff */
[-C--:B------:R-:W-:Y:S01]  /*0e50*/  LEA.HI.X.SX32 R75, R75, R22.reuse, 0x1, P1 ;  /* 0x000000164b4b7211 */ /* 0x080fe200008f0eff */
[----:B------:R-:W-:Y:S01]  /*0e60*/  IMAD.IADD R95, R96, 0x1, R95 ;  /* 0x00000001605f7824 */ /* 0x000fe200078e025f */
[-C--:B------:R-:W-:Y:S02]  /*0e70*/  LEA.HI.X.SX32 R77, R77, R22.reuse, 0x1, P2 ;  /* 0x000000164d4d7211 */ /* 0x080fe400010f0eff */
[-C--:B------:R-:W-:Y:S02]  /*0e80*/  LEA.HI.X.SX32 R79, R79, R22.reuse, 0x1, P3 ;  /* 0x000000164f4f7211 */ /* 0x080fe400018f0eff */
[----:B------:R-:W-:Y:S02]  /*0e90*/  LEA.HI.X.SX32 R81, R81, R22, 0x1, P4 ;  /* 0x0000001651517211 */ /* 0x000fe400020f0eff */
[C---:B------:R-:W-:Y:S02]  /*0ea0*/  ISETP.GE.U32.AND P1, PT, R111.reuse, 0x80, PT ;  /* 0x000000806f00780c */ /* 0x040fe40003f26070 */
[----:B------:R-:W-:-:S02]  /*0eb0*/  LEA R94, R111, UR7, 0x2 ;  /* 0x000000076f5e7c11 */ /* 0x000fc4000f8e10ff */
[----:B------:R-:W-:Y:S02]  /*0ec0*/  MOV R116, 0x3f800000 ;  /* 0x3f80000000747802 */ /* 0x000fe40000000f00 */
[----:B------:R-:W-:Y:S02]  /*0ed0*/  ISETP.LT.U32.AND P0, PT, R111, 0x80, !P0 ;  /* 0x000000806f00780c */ /* 0x000fe40004701070 */
[----:B------:R-:W-:Y:S02]  /*0ee0*/  LOP3.LUT R90, R91, 0x20, RZ, 0x3c, !PT ;  /* 0x000000205b5a7812 */ /* 0x000fe400078e3cff */
[----:B------:R-:W-:Y:S02]  /*0ef0*/  LOP3.LUT R100, R101, 0x20, RZ, 0x3c, !PT ;  /* 0x0000002065647812 */ /* 0x000fe400078e3cff */
[----:B0123--:R-:W-:-:S07]  /*0f00*/  LOP3.LUT R97, R98, 0x20, RZ, 0x3c, !PT ;  /* 0x0000002062617812 */ /* 0x00ffce00078e3cff */
.L_x_1:
[----:B------:R-:W-:Y:S02]  /*0f10*/  USHF.R.S32.HI UR9, URZ, 0x1f, UR4 ;  /* 0x0000001fff097899 */ /* 0x000fe40008011404 */
[----:B------:R-:W-:Y:S02]  /*0f20*/  IADD3 R20, P2, PT, R0, UR4, RZ ;  /* 0x0000000400147c10 */ /* 0x000fe4000ff5e0ff */
[----:B------:R-:W-:Y:S02]  /*0f30*/  IADD3 R32, P3, PT, R2, UR4, RZ ;  /* 0x0000000402207c10 */ /* 0x000fe4000ff7e0ff */
[----:B------:R-:W-:Y:S02]  /*0f40*/  IADD3.X R21, PT, PT, R5, UR9, RZ, P2, !PT ;  /* 0x0000000905157c10 */ /* 0x000fe400097fe4ff */
[----:B------:R-:W-:Y:S02]  /*0f50*/  IADD3 R30, P2, PT, R3, UR4, RZ ;  /* 0x00000004031e7c10 */ /* 0x000fe4000ff5e0ff */
[----:B------:R-:W-:Y:S01]  /*0f60*/  IADD3.X R33, PT, PT, R6, UR9, RZ, P3, !PT ;  /* 0x0000000906217c10 */ /* 0x000fe20009ffe4ff */
[----:B------:R0:W2:Y:S01]  /*0f70*/  LDG.E.U8 R34, desc[UR12][R20.64] ;  /* 0x0000000c14227981 */ /* 0x0000a2000c1e1100 */
[----:B------:R-:W-:-:S02]  /*0f80*/  IADD3.X R31, PT, PT, R7, UR9, RZ, P2, !PT ;  /* 0x00000009071f7c10 */ /* 0x000fc400097fe4ff */
[----:B------:R-:W-:Y:S01]  /*0f90*/  IADD3 R28, P3, PT, R4, UR4, RZ ;  /* 0x00000004041c7c10 */ /* 0x000fe2000ff7e0ff */
[----:B------:R-:W3:Y:S01]  /*0fa0*/  LDG.E.U8 R37, desc[UR12][R32.64] ;  /* 0x0000000c20257981 */ /* 0x000ee2000c1e1100 */
[----:B------:R-:W-:Y:S02]  /*0fb0*/  IADD3 R26, P2, PT, R9, UR4, RZ ;  /* 0x00000004091a7c10 */ /* 0x000fe4000ff5e0ff */
[----:B------:R-:W-:Y:S01]  /*0fc0*/  IADD3.X R29, PT, PT, R8, UR9, RZ, P3, !PT ;  /* 0x00000009081d7c10 */ /* 0x000fe20009ffe4ff */
[----:B------:R-:W4:Y:S01]  /*0fd0*/  LDG.E.U8 R30, desc[UR12][R30.64] ;  /* 0x0000000c1e1e7981 */ /* 0x000f22000c1e1100 */
[----:B------:R-:W-:Y:S02]  /*0fe0*/  IADD3 R22, P4, PT, R11, UR4, RZ ;  /* 0x000000040b167c10 */ /* 0x000fe4000ff9e0ff */
[----:B------:R-:W-:Y:S01]  /*0ff0*/  IADD3.X R27, PT, PT, R13, UR9, RZ, P2, !PT ;  /* 0x000000090d1b7c10 */ /* 0x000fe200097fe4ff */
[----:B------:R-:W5:Y:S01]  /*1000*/  LDG.E.U8 R39, desc[UR12][R28.64] ;  /* 0x0000000c1c277981 */ /* 0x000f62000c1e1100 */
[----:B------:R-:W-:-:S02]  /*1010*/  IADD3 R24, P3, PT, R10, UR4, RZ ;  /* 0x000000040a187c10 */ /* 0x000fc4000ff7e0ff */
[----:B0-----:R-:W-:Y:S01]  /*1020*/  IADD3 R20, P2, PT, R12, UR4, RZ ;  /* 0x000000040c147c10 */ /* 0x001fe2000ff5e0ff */
[----:B------:R-:W3:Y:S01]  /*1030*/  LDG.E.U8 R36, desc[UR12][R26.64] ;  /* 0x0000000c1a247981 */ /* 0x000ee2000c1e1100 */
[----:B------:R-:W-:Y:S02]  /*1040*/  IADD3.X R23, PT, PT, R15, UR9, RZ, P4, !PT ;  /* 0x000000090f177c10 */ /* 0x000fe4000a7fe4ff */
[----:B------:R-:W-:Y:S02]  /*1050*/  IADD3.X R25, PT, PT, R14, UR9, RZ, P3, !PT ;  /* 0x000000090e197c10 */ /* 0x000fe40009ffe4ff */
[----:B------:R-:W-:Y:S01]  /*1060*/  IADD3.X R21, PT, PT, R16, UR9, RZ, P2, !PT ;  /* 0x0000000910157c10 */ /* 0x000fe200097fe4ff */
[----:B------:R-:W5:Y:S04]  /*1070*/  LDG.E.U8 R38, desc[UR12][R22.64] ;  /* 0x0000000c16267981 */ /* 0x000f68000c1e1100 */
[----:B------:R-:W5:Y:S04]  /*1080*/  LDG.E.U8 R49, desc[UR12][R24.64] ;  /* 0x0000000c18317981 */ /* 0x000f68000c1e1100 */
[----:B------:R-:W5:Y:S01]  /*1090*/  LDG.E.U8 R51, desc[UR12][R20.64] ;  /* 0x0000000c14337981 */ /* 0x000f62000c1e1100 */
[----:B------:R-:W-:Y:S06]  /*10a0*/  BAR.SYNC.DEFER_BLOCKING 0x0 ;  /* 0x0000000000007b1d */ /* 0x000fec0000010000 */
[----:B--2---:R-:W-:Y:S04]  /*10b0*/  STS.U8 [R101+UR7+0x1000], R34 ;  /* 0x0010002265007988 */ /* 0x004fe80008000007 */
[----:B----4-:R-:W-:Y:S04]  /*10c0*/  STS.U8 [R101+UR7+0x1200], R30 ;  /* 0x0012001e65007988 */ /* 0x010fe80008000007 */
[----:B---3--:R-:W-:Y:S04]  /*10d0*/  STS.U8 [R101+UR7+0x1400], R36 ;  /* 0x0014002465007988 */ /* 0x008fe80008000007 */
[----:B-----5:R-:W-:Y:S04]  /*10e0*/  STS.U8 [R101+UR7+0x1600], R38 ;  /* 0x0016002665007988 */ /* 0x020fe80008000007 */
[----:B------:R-:W-:Y:S04]  /*10f0*/  STS.U8 [R100+UR7+0x1100], R37 ;  /* 0x0011002564007988 */ /* 0x000fe80008000007 */
[----:B------:R-:W-:Y:S04]  /*1100*/  STS.U8 [R100+UR7+0x1300], R39 ;  /* 0x0013002764007988 */ /* 0x000fe80008000007 */
[----:B------:R-:W-:Y:S04]  /*1110*/  STS.U8 [R100+UR7+0x1500], R49 ;  /* 0x0015003164007988 */ /* 0x000fe80008000007 */
[----:B------:R-:W-:Y:S01]  /*1120*/  STS.U8 [R100+UR7+0x1700], R51 ;  /* 0x0017003364007988 */ /* 0x000fe20008000007 */
[----:B------:R-:W-:Y:S06]  /*1130*/  BAR.SYNC.DEFER_BLOCKING 0x0 ;  /* 0x0000000000007b1d */ /* 0x000fec0000010000 */
[----:B------:R-:W0:Y:S04]  /*1140*/  LDSM.16.M88.4 R20, [R99+0x1000] ;  /* 0x001000006314783b */ /* 0x000e280000000200 */
[----:B------:R-:W1:Y:S04]  /*1150*/  LDSM.16.MT88.4 R68, [R98+UR7] ;  /* 0x000000076244783b */ /* 0x000e680008004200 */
[----:B------:R-:W2:Y:S04]  /*1160*/  LDSM.16.MT88.4 R32, [R98+UR7+0x400] ;  /* 0x000400076220783b */ /* 0x000ea80008004200 */
[----:B------:R-:W3:Y:S04]  /*1170*/  LDSM.16.MT88.4 R24, [R97+UR7] ;  /* 0x000000076118783b */ /* 0x000ee80008004200 */
[----:B------:R-:W4:Y:S04]  /*1180*/  LDSM.16.MT88.4 R28, [R97+UR7+0x400] ;  /* 0x00040007611c783b */ /* 0x000f280008004200 */
[----:B------:R-:W5:Y:S04]  /*1190*/  LDSM.16.MT88.4 R56, [R98+UR7+0x800] ;  /* 0x000800076238783b */ /* 0x000f680008004200 */
[----:B------:R-:W5:Y:S04]  /*11a0*/  LDSM.16.MT88.4 R60, [R98+UR7+0xc00] ;  /* 0x000c0007623c783b */ /* 0x000f680008004200 */
[----:B------:R-:W5:Y:S01]  /*11b0*/  LDSM.16.MT88.4 R48, [R97+UR7+0x800] ;  /* 0x000800076130783b */ /* 0x000f620008004200 */
[----:B0-----:R-:W-:-:S02]  /*11c0*/  F2FP.F16.E4M3.UNPACK_B R52, R20 ;  /* 0x00000014ff34723e */ /* 0x001fc400020006ff */
[----:B------:R-:W-:Y:S01]  /*11d0*/  F2FP.F16.E4M3.UNPACK_B R53, R21 ;  /* 0x00000015ff35723e */ /* 0x000fe200020006ff */
[----:B-1----:R-:W-:Y:S02]  /*11e0*/  IMAD.MOV.U32 R64, RZ, RZ, R68 ;  /* 0x000000ffff407224 */ /* 0x002fe400078e0044 */
[----:B------:R-:W-:Y:S02]  /*11f0*/  IMAD.MOV.U32 R65, RZ, RZ, R70 ;  /* 0x000000ffff417224 */ /* 0x000fe400078e0046 */
[----:B--2---:R-:W-:Y:S02]  /*1200*/  IMAD.MOV.U32 R66, RZ, RZ, R32 ;  /* 0x000000ffff427224 */ /* 0x004fe400078e0020 */
[----:B------:R-:W-:Y:S02]  /*1210*/  IMAD.MOV.U32 R67, RZ, RZ, R34 ;  /* 0x000000ffff437224 */ /* 0x000fe400078e0022 */
[----:B---3--:R-:W-:Y:S02]  /*1220*/  IMAD.MOV.U32 R36, RZ, RZ, R24 ;  /* 0x000000ffff247224 */ /* 0x008fe400078e0018 */
[----:B------:R-:W-:-:S02]  /*1230*/  IMAD.MOV.U32 R37, RZ, RZ, R26 ;  /* 0x000000ffff257224 */ /* 0x000fc400078e001a */
[----:B----4-:R-:W-:Y:S02]  /*1240*/  IMAD.MOV.U32 R38, RZ, RZ, R28 ;  /* 0x000000ffff267224 */ /* 0x010fe400078e001c */
[----:B------:R-:W-:Y:S01]  /*1250*/  IMAD.MOV.U32 R39, RZ, RZ, R30 ;  /* 0x000000ffff277224 */ /* 0x000fe200078e001e */
[-C--:B------:R-:W-:Y:S08]  /*1260*/  HMMA.16816.F32 R64, R64, R52.reuse, RZ ;  /* 0x000000344040723c */ /* 0x080ff000000018ff */
[----:B------:R-:W-:Y:S01]  /*1270*/  HMMA.16816.F32 R36, R36, R52, RZ ;  /* 0x000000342424723c */ /* 0x000fe200000018ff */
[----:B------:R-:W0:Y:S01]  /*1280*/  LDSM.16.MT88.4 R52, [R97+UR7+0xc00] ;  /* 0x000c00076134783b */ /* 0x000e220008004200 */
[----:B------:R-:W-:-:S02]  /*1290*/  IMAD.MOV.U32 R68, RZ, RZ, R69 ;  /* 0x000000ffff447224 */ /* 0x000fc400078e0045 */
[----:B------:R-:W-:Y:S01]  /*12a0*/  IMAD.MOV.U32 R24, RZ, RZ, R25 ;  /* 0x000000ffff187224 */ /* 0x000fe200078e0019 */
[----:B------:R-:W-:Y:S01]  /*12b0*/  F2FP.F16.E4M3.UNPACK_B R20, R20.H1 ;  /* 0x00000014ff14723e */ /* 0x000fe200030006ff */
[----:B------:R-:W-:Y:S01]  /*12c0*/  IMAD.MOV.U32 R69, RZ, RZ, R71 ;  /* 0x000000ffff457224 */ /* 0x000fe200078e0047 */
[----:B------:R-:W-:Y:S01]  /*12d0*/  F2FP.F16.E4M3.UNPACK_B R21, R21.H1 ;  /* 0x00000015ff15723e */ /* 0x000fe200030006ff */
[----:B------:R-:W-:Y:S02]  /*12e0*/  IMAD.MOV.U32 R25, RZ, RZ, R27 ;  /* 0x000000ffff197224 */ /* 0x000fe400078e001b */
[----:B------:R-:W-:Y:S02]  /*12f0*/  IMAD.MOV.U32 R70, RZ, RZ, R33 ;  /* 0x000000ffff467224 */ /* 0x000fe400078e0021 */
[----:B------:R-:W-:Y:S02]  /*1300*/  IMAD.MOV.U32 R71, RZ, RZ, R35 ;  /* 0x000000ffff477224 */ /* 0x000fe400078e0023 */
[----:B------:R-:W-:-:S02]  /*1310*/  IMAD.MOV.U32 R26, RZ, RZ, R29 ;  /* 0x000000ffff1a7224 */ /* 0x000fc400078e001d */
[----:B------:R-:W-:-:S03]  /*1320*/  IMAD.MOV.U32 R27, RZ, RZ, R31 ;  /* 0x000000ffff1b7224 */ /* 0x000fc600078e001f */
[-C--:B------:R-:W-:Y:S08]  /*1330*/  HMMA.16816.F32 R64, R68, R20.reuse, R64 ;  /* 0x000000144440723c */ /* 0x080ff00000001840 */
[----:B------:R-:W-:Y:S01]  /*1340*/  HMMA.16816.F32 R24, R24, R20, R36 ;  /* 0x000000141818723c */ /* 0x000fe20000001824 */
[----:B------:R-:W-:Y:S01]  /*1350*/  F2FP.F16.E4M3.UNPACK_B R20, R22 ;  /* 0x00000016ff14723e */ /* 0x000fe200020006ff */
[----:B-----5:R-:W-:Y:S01]  /*1360*/  IMAD.MOV.U32 R28, RZ, RZ, R56 ;  /* 0x000000ffff1c7224 */ /* 0x020fe200078e0038 */
[----:B------:R-:W-:Y:S01]  /*1370*/  F2FP.F16.E4M3.UNPACK_B R21, R23 ;  /* 0x00000017ff15723e */ /* 0x000fe200020006ff */
[----:B------:R-:W-:Y:S01]  /*1380*/  IMAD.MOV.U32 R29, RZ, RZ, R58 ;  /* 0x000000ffff1d7224 */ /* 0x000fe200078e003a */
[----:B------:R-:W-:Y:S01]  /*1390*/  MOV R30, R60 ;  /* 0x0000003c001e7202 */ /* 0x000fe20000000f00 */
[----:B------:R-:W-:Y:S01]  /*13a0*/  IMAD.MOV.U32 R31, RZ, RZ, R62 ;  /* 0x000000ffff1f7224 */ /* 0x000fe200078e003e */
[----:B------:R-:W-:Y:S01]  /*13b0*/  BAR.SYNC.DEFER_BLOCKING 0x0 ;  /* 0x0000000000007b1d */ /* 0x000fe20000010000 */
[----:B------:R-:W-:-:S02]  /*13c0*/  IMAD.MOV.U32 R32, RZ, RZ, R48 ;  /* 0x000000ffff207224 */ /* 0x000fc400078e0030 */
[----:B------:R-:W-:Y:S02]  /*13d0*/  IMAD.MOV.U32 R33, RZ, RZ, R50 ;  /* 0x000000ffff217224 */ /* 0x000fe400078e0032 */
[----:B0-----:R-:W-:Y:S02]  /*13e0*/  IMAD.MOV.U32 R34, RZ, RZ, R52 ;  /* 0x000000ffff227224 */ /* 0x001fe400078e0034 */
[----:B------:R-:W-:Y:S01]  /*13f0*/  IMAD.MOV.U32 R35, RZ, RZ, R54 ;  /* 0x000000ffff237224 */ /* 0x000fe200078e0036 */
[-C--:B------:R-:W-:Y:S08]  /*1400*/  HMMA.16816.F32 R28, R28, R20.reuse, R64 ;  /* 0x000000141c1c723c */ /* 0x080ff00000001840 */
[----:B------:R-:W-:Y:S01]  /*1410*/  HMMA.16816.F32 R24, R32, R20, R24 ;  /* 0x000000142018723c */ /* 0x000fe20000001818 */
[----:B------:R-:W-:Y:S01]  /*1420*/  F2FP.F16.E4M3.UNPACK_B R36, R22.H1 ;  /* 0x00000016ff24723e */ /* 0x000fe200030006ff */
[----:B------:R-:W-:Y:S01]  /*1430*/  IMAD.MOV.U32 R20, RZ, RZ, R57 ;  /* 0x000000ffff147224 */ /* 0x000fe200078e0039 */
[----:B------:R-:W-:Y:S01]  /*1440*/  F2FP.F16.E4M3.UNPACK_B R37, R23.H1 ;  /* 0x00000017ff25723e */ /* 0x000fe200030006ff */
[----:B------:R-:W-:-:S02]  /*1450*/  IMAD.MOV.U32 R21, RZ, RZ, R59 ;  /* 0x000000ffff157224 */ /* 0x000fc400078e003b */
[----:B------:R-:W-:Y:S02]  /*1460*/  IMAD.MOV.U32 R22, RZ, RZ, R61 ;  /* 0x000000ffff167224 */ /* 0x000fe400078e003d */
[----:B------:R-:W-:Y:S02]  /*1470*/  IMAD.MOV.U32 R23, RZ, RZ, R63 ;  /* 0x000000ffff177224 */ /* 0x000fe400078e003f */
[----:B------:R-:W-:Y:S02]  /*1480*/  IMAD.MOV.U32 R32, RZ, RZ, R49 ;  /* 0x000000ffff207224 */ /* 0x000fe400078e0031 */
[----:B------:R-:W-:Y:S02]  /*1490*/  IMAD.MOV.U32 R33, RZ, RZ, R51 ;  /* 0x000000ffff217224 */ /* 0x000fe400078e0033 */
[----:B------:R-:W-:Y:S02]  /*14a0*/  IMAD.MOV.U32 R34, RZ, RZ, R53 ;  /* 0x000000ffff227224 */ /* 0x000fe400078e0035 */
[----:B------:R-:W-:Y:S01]  /*14b0*/  IMAD.MOV.U32 R35, RZ, RZ, R55 ;  /* 0x000000ffff237224 */ /* 0x000fe200078e0037 */
[-C--:B------:R-:W-:Y:S08]  /*14c0*/  HMMA.16816.F32 R20, R20, R36.reuse, R28 ;  /* 0x000000241414723c */ /* 0x080ff0000000181c */
[----:B------:R-:W-:Y:S11]  /*14d0*/  HMMA.16816.F32 R24, R32, R36, R24 ;  /* 0x000000242018723c */ /* 0x000ff60000001818 */
[----:B------:R-:W-:Y:S01]  /*14e0*/  FMUL R28, R20, UR10 ;  /* 0x0000000a141c7c20 */ /* 0x000fe20008400000 */
[----:B------:R-:W-:Y:S01]  /*14f0*/  FMUL R29, R21, UR10 ;  /* 0x0000000a151d7c20 */ /* 0x000fe20008400000 */
[----:B------:R-:W-:Y:S01]  /*1500*/  FMUL R30, R22, UR10 ;  /* 0x0000000a161e7c20 */ /* 0x000fe20008400000 */
[----:B------:R-:W-:-:S05]  /*1510*/  FMUL R31, R23, UR10 ;  /* 0x0000000a171f7c20 */ /* 0x000fca0008400000 */
[----:B------:R-:W-:Y:S01]  /*1520*/  FMUL R32, R24, UR10 ;  /* 0x0000000a18207c20 */ /* 0x000fe20008400000 */
[----:B------:R-:W-:Y:S01]  /*1530*/  FMUL R33, R25, UR10 ;  /* 0x0000000a19217c20 */ /* 0x000fe20008400000 */
[----:B------:R-:W-:Y:S01]  /*1540*/  FMUL R34, R26, UR10 ;  /* 0x0000000a1a227c20 */ /* 0x000fe20008400000 */
[----:B------:R-:W-:Y:S01]  /*1550*/  FMUL R35, R27, UR10 ;  /* 0x0000000a1b237c20 */ /* 0x000fe20008400000 */
[----:B------:R-:W-:Y:S02]  /*1560*/  FMNMX R28, R28, R29, !PT ;  /* 0x0000001d1c1c7209 */ /* 0x000fe40007800000 */
[----:B------:R-:W-:Y:S02]  /*1570*/  FMNMX R30, R30, R31, !PT ;  /* 0x0000001f1e1e7209 */ /* 0x000fe40007800000 */
[----:B------:R-:W-:Y:S02]  /*1580*/  FMNMX R32, R32, R33, !PT ;  /* 0x0000002120207209 */ /* 0x000fe40007800000 */
[----:B------:R-:W-:Y:S01]  /*1590*/  FMNMX R34, R34, R35, !PT ;  /* 0x0000002322227209 */ /* 0x000fe20007800000 */
[----:B------:R-:W0:Y:S04]  /*15a0*/  SHFL.BFLY PT, R29, R28, 0x2, 0x1f ;  /* 0x0c401f001c1d7f89 */ /* 0x000e2800000e0000 */
[----:B------:R-:W1:Y:S04]  /*15b0*/  SHFL.BFLY PT, R31, R30, 0x2, 0x1f ;  /* 0x0c401f001e1f7f89 */ /* 0x000e6800000e0000 */
[----:B------:R-:W2:Y:S04]  /*15c0*/  SHFL.BFLY PT, R33, R32, 0x2, 0x1f ;  /* 0x0c401f0020217f89 */ /* 0x000ea800000e0000 */
[----:B------:R-:W3:Y:S01]  /*15d0*/  SHFL.BFLY PT, R35, R34, 0x2, 0x1f ;  /* 0x0c401f0022237f89 */ /* 0x000ee200000e0000 */
[----:B0-----:R-:W-:-:S02]  /*15e0*/  FMNMX R29, R28, R29, !PT ;  /* 0x0000001d1c1d7209 */ /* 0x001fc40007800000 */
[----:B-1----:R-:W-:Y:S02]  /*15f0*/  FMNMX R31, R30, R31, !PT ;  /* 0x0000001f1e1f7209 */ /* 0x002fe40007800000 */
[----:B--2---:R-:W-:Y:S02]  /*1600*/  FMNMX R33, R32, R33, !PT ;  /* 0x0000002120217209 */ /* 0x004fe40007800000 */
[----:B---3--:R-:W-:Y:S01]  /*1610*/  FMNMX R35, R34, R35, !PT ;  /* 0x0000002322237209 */ /* 0x008fe20007800000 */
        /* <DEDUP_REMOVED lines=8> */
[----:B------:R-:W-:Y:S04]  /*16a0*/  @P0 STS [R95+0x1000], R36 ;  /* 0x001000245f000388 */ /* 0x000fe80000000800 */
[----:B------:R-:W-:Y:S04]  /*16b0*/  @P0 STS [R95+0x1080], R38 ;  /* 0x001080265f000388 */ /* 0x000fe80000000800 */
[----:B------:R-:W-:Y:S04]  /*16c0*/  @P0 STS [R95+0x1100], R48 ;  /* 0x001100305f000388 */ /* 0x000fe80000000800 */
[----:B------:R-:W-:Y:S01]  /*16d0*/  @P0 STS [R95+0x1180], R28 ;  /* 0x0011801c5f000388 */ /* 0x000fe20000000800 */
[----:B------:R-:W-:Y:S06]  /*16e0*/  BAR.SYNC.DEFER_BLOCKING 0x0 ;  /* 0x0000000000007b1d */ /* 0x000fec0000010000 */
[----:B------:R-:W0:Y:S04]  /*16f0*/  @!P1 LDS R89, [R94+0x1000] ;  /* 0x001000005e599984 */ /* 0x000e280000000800 */
[----:B0-----:R-:W0:Y:S02]  /*1700*/  SHFL.BFLY PT, R30, R89, 0x2, 0x1f ;  /* 0x0c401f00591e7f89 */ /* 0x001e2400000e0000 */
[----:B0-----:R-:W-:-:S05]  /*1710*/  FMNMX R30, R89, R30, !PT ;  /* 0x0000001e591e7209 */ /* 0x001fca0007800000 */
[----:B------:R-:W0:Y:S02]  /*1720*/  SHFL.BFLY PT, R29, R30, 0x1, 0x1f ;  /* 0x0c201f001e1d7f89 */ /* 0x000e2400000e0000 */
[----:B0-----:R-:W-:-:S05]  /*1730*/  FMNMX R29, R30, R29, !PT ;  /* 0x0000001d1e1d7209 */ /* 0x001fca0007800000 */
[----:B------:R-:W-:Y:S01]  /*1740*/  @P0 STS [R94+0x1000], R29 ;  /* 0x0010001d5e000388 */ /* 0x000fe20000000800 */
[----:B------:R-:W-:Y:S06]  /*1750*/  BAR.SYNC.DEFER_BLOCKING 0x0 ;  /* 0x0000000000007b1d */ /* 0x000fec0000010000 */
[----:B------:R-:W0:Y:S04]  /*1760*/  LDS R62, [R96+0x1000] ;  /* 0x00100000603e7984 */ /* 0x000e280000000800 */
[----:B------:R-:W1:Y:S04]  /*1770*/  LDS R63, [R96+0x1080] ;  /* 0x00108000603f7984 */ /* 0x000e680000000800 */
[----:B------:R-:W2:Y:S04]  /*1780*/  LDS R64, [R96+0x1100] ;  /* 0x0011000060407984 */ /* 0x000ea80000000800 */
[----:B------:R-:W3:Y:S01]  /*1790*/  LDS R65, [R96+0x1180] ;  /* 0x0011800060417984 */ /* 0x000ee20000000800 */
[----:B0-----:R-:W-:-:S02]  /*17a0*/  FMNMX R62, R62, R115, !PT ;  /* 0x000000733e3e7209 */ /* 0x001fc40007800000 */
[----:B-1----:R-:W-:Y:S02]  /*17b0*/  FMNMX R63, R63, R114, !PT ;  /* 0x000000723f3f7209 */ /* 0x002fe40007800000 */
[----:B--2---:R-:W-:Y:S02]  /*17c0*/  FMNMX R64, R64, R113, !PT ;  /* 0x0000007140407209 */ /* 0x004fe40007800000 */
[----:B---3--:R-:W-:Y:S01]  /*17d0*/  FMNMX R65, R65, R112, !PT ;  /* 0x0000007041417209 */ /* 0x008fe20007800000 */
[--C-:B------:R-:W-:Y:S01]  /*17e0*/  FFMA R20, R20, UR10, -R62.reuse ;  /* 0x0000000a14147c23 */ /* 0x100fe2000800083e */
[----:B------:R-:W-:Y:S01]  /*17f0*/  FFMA R21, R21, UR10, -R62 ;  /* 0x0000000a15157c23 */ /* 0x000fe2000800083e */
[--C-:B------:R-:W-:Y:S01]  /*1800*/  FFMA R22, R22, UR10, -R63.reuse ;  /* 0x0000000a16167c23 */ /* 0x100fe2000800083f */
[----:B------:R-:W-:Y:S01]  /*1810*/  FFMA R23, R23, UR10, -R63 ;  /* 0x0000000a17177c23 */ /* 0x000fe2000800083f */
[--C-:B------:R-:W-:Y:S01]  /*1820*/  FFMA R24, R24, UR10, -R64.reuse ;  /* 0x0000000a18187c23 */ /* 0x100fe20008000840 */
[----:B------:R-:W-:Y:S01]  /*1830*/  FFMA R25, R25, UR10, -R64 ;  /* 0x0000000a19197c23 */ /* 0x000fe20008000840 */
[--C-:B------:R-:W-:Y:S01]  /*1840*/  FFMA R26, R26, UR10, -R65.reuse ;  /* 0x0000000a1a1a7c23 */ /* 0x100fe20008000841 */
[----:B------:R-:W-:Y:S01]  /*1850*/  FFMA R27, R27, UR10, -R65 ;  /* 0x0000000a1b1b7c23 */ /* 0x000fe20008000841 */
[----:B------:R-:W-:Y:S01]  /*1860*/  FMUL R20, R20, 1.4426950216293334961 ;  /* 0x3fb8aa3b14147820 */ /* 0x000fe20000400000 */
[----:B------:R-:W-:Y:S01]  /*1870*/  FMUL R21, R21, 1.4426950216293334961 ;  /* 0x3fb8aa3b15157820 */ /* 0x000fe20000400000 */
[----:B------:R-:W-:Y:S01]  /*1880*/  FMUL R22, R22, 1.4426950216293334961 ;  /* 0x3fb8aa3b16167820 */ /* 0x000fe20000400000 */
[----:B------:R-:W-:Y:S01]  /*1890*/  FMUL R23, R23, 1.4426950216293334961 ;  /* 0x3fb8aa3b17177820 */ /* 0x000fe20000400000 */
[----:B------:R-:W-:Y:S01]  /*18a0*/  FMUL R24, R24, 1.4426950216293334961 ;  /* 0x3fb8aa3b18187820 */ /* 0x000fe20000400000 */
[----:B------:R-:W-:Y:S01]  /*18b0*/  FMUL R25, R25, 1.4426950216293334961 ;  /* 0x3fb8aa3b19197820 */ /* 0x000fe20000400000 */
[----:B------:R-:W-:Y:S01]  /*18c0*/  FMUL R26, R26, 1.4426950216293334961 ;  /* 0x3fb8aa3b1a1a7820 */ /* 0x000fe20000400000 */
[----:B------:R-:W-:Y:S01]  /*18d0*/  FMUL R27, R27, 1.4426950216293334961 ;  /* 0x3fb8aa3b1b1b7820 */ /* 0x000fe20000400000 */
[----:B------:R-:W-:Y:S08]  /*18e0*/  MUFU.EX2 R34, R20 ;  /* 0x0000001400227308 */ /* 0x000ff00000000800 */
[----:B------:R-:W0:Y:S08]  /*18f0*/  MUFU.EX2 R35, R21 ;  /* 0x0000001500237308 */ /* 0x000e300000000800 */
[----:B------:R-:W-:Y:S08]  /*1900*/  MUFU.EX2 R36, R22 ;  /* 0x0000001600247308 */ /* 0x000ff00000000800 */
[----:B------:R-:W1:Y:S08]  /*1910*/  MUFU.EX2 R37, R23 ;  /* 0x0000001700257308 */ /* 0x000e700000000800 */
[----:B------:R-:W-:Y:S08]  /*1920*/  MUFU.EX2 R38, R24 ;  /* 0x0000001800267308 */ /* 0x000ff00000000800 */
[----:B------:R-:W2:Y:S08]  /*1930*/  MUFU.EX2 R39, R25 ;  /* 0x0000001900277308 */ /* 0x000eb00000000800 */
[----:B------:R-:W-:Y:S08]  /*1940*/  MUFU.EX2 R48, R26 ;  /* 0x0000001a00307308 */ /* 0x000ff00000000800 */
[----:B------:R-:W3:Y:S01]  /*1950*/  MUFU.EX2 R49, R27 ;  /* 0x0000001b00317308 */ /* 0x000ee20000000800 */
[----:B0-----:R-:W-:Y:S01]  /*1960*/  FADD R20, R34, R35 ;  /* 0x0000002322147221 */ /* 0x001fe20000000000 */
[----:B-1----:R-:W-:Y:S01]  /*1970*/  FADD R21, R36, R37 ;  /* 0x0000002524157221 */ /* 0x002fe20000000000 */
[----:B--2---:R-:W-:-:S03]  /*1980*/  FADD R22, R38, R39 ;  /* 0x0000002726167221 */ /* 0x004fc60000000000 */
[----:B------:R-:W0:Y:S04]  /*1990*/  SHFL.BFLY PT, R29, R20, 0x2, 0x1f ;  /* 0x0c401f00141d7f89 */ /* 0x000e2800000e0000 */
[----:B------:R-:W1:Y:S01]  /*19a0*/  SHFL.BFLY PT, R24, R21, 0x2, 0x1f ;  /* 0x0c401f0015187f89 */ /* 0x000e6200000e0000 */
[----:B---3--:R-:W-:-:S03]  /*19b0*/  FADD R23, R48, R49 ;  /* 0x0000003130177221 */ /* 0x008fc60000000000 */
[----:B------:R-:W2:Y:S04]  /*19c0*/  SHFL.BFLY PT, R31, R22, 0x2, 0x1f ;  /* 0x0c401f00161f7f89 */ /* 0x000ea800000e0000 */
[----:B------:R-:W3:Y:S01]  /*19d0*/  SHFL.BFLY PT, R28, R23, 0x2, 0x1f ;  /* 0x0c401f00171c7f89 */ /* 0x000ee200000e0000 */
[----:B0-----:R-:W-:Y:S01]  /*19e0*/  FADD R29, R20, R29 ;  /* 0x0000001d141d7221 */ /* 0x001fe20000000000 */
[----:B-1----:R-:W-:-:S04]  /*19f0*/  FADD R25, R21, R24 ;  /* 0x0000001815197221 */ /* 0x002fc80000000000 */
[----:B------:R-:W0:Y:S01]  /*1a00*/  SHFL.BFLY PT, R24, R29, 0x1, 0x1f ;  /* 0x0c201f001d187f89 */ /* 0x000e2200000e0000 */
[----:B--2---:R-:W-:Y:S01]  /*1a10*/  FADD R31, R22, R31 ;  /* 0x0000001f161f7221 */ /* 0x004fe20000000000 */
[----:B---3--:R-:W-:Y:S02]  /*1a20*/  FADD R27, R23, R28 ;  /* 0x0000001c171b7221 */ /* 0x008fe40000000000 */
[----:B------:R-:W1:Y:S04]  /*1a30*/  SHFL.BFLY PT, R26, R25, 0x1, 0x1f ;  /* 0x0c201f00191a7f89 */ /* 0x000e6800000e0000 */
[----:B------:R-:W2:Y:S04]  /*1a40*/  SHFL.BFLY PT, R28, R31, 0x1, 0x1f ;  /* 0x0c201f001f1c7f89 */ /* 0x000ea800000e0000 */
[----:B------:R-:W3:Y:S01]  /*1a50*/  SHFL.BFLY PT, R20, R27, 0x1, 0x1f ;  /* 0x0c201f001b147f89 */ /* 0x000ee200000e0000 */
[----:B0-----:R-:W-:Y:S01]  /*1a60*/  FADD R24, R29, R24 ;  /* 0x000000181d187221 */ /* 0x001fe20000000000 */
[----:B------:R-:W-:Y:S01]  /*1a70*/  BAR.SYNC.DEFER_BLOCKING 0x0 ;  /* 0x0000000000007b1d */ /* 0x000fe20000010000 */
[----:B-1----:R-:W-:Y:S01]  /*1a80*/  FADD R26, R25, R26 ;  /* 0x0000001a191a7221 */ /* 0x002fe20000000000 */
[----:B--2---:R-:W-:Y:S01]  /*1a90*/  FADD R28, R31, R28 ;  /* 0x0000001c1f1c7221 */ /* 0x004fe20000000000 */
[----:B---3--:R-:W-:-:S03]  /*1aa0*/  FADD R30, R27, R20 ;  /* 0x000000141b1e7221 */ /* 0x008fc60000000000 */
[----:B------:R-:W-:Y:S04]  /*1ab0*/  @P0 STS [R95+0x1000], R24 ;  /* 0x001000185f000388 */ /* 0x000fe80000000800 */
[----:B------:R-:W-:Y:S04]  /*1ac0*/  @P0 STS [R95+0x1080], R26 ;  /* 0x0010801a5f000388 */ /* 0x000fe80000000800 */
[----:B------:R-:W-:Y:S04]  /*1ad0*/  @P0 STS [R95+0x1100], R28 ;  /* 0x0011001c5f000388 */ /* 0x000fe80000000800 */
[----:B------:R-:W-:Y:S01]  /*1ae0*/  @P0 STS [R95+0x1180], R30 ;  /* 0x0011801e5f000388 */ /* 0x000fe20000000800 */
[----:B------:R-:W-:Y:S06]  /*1af0*/  BAR.SYNC.DEFER_BLOCKING 0x0 ;  /* 0x0000000000007b1d */ /* 0x000fec0000010000 */
[----:B------:R-:W0:Y:S04]  /*1b00*/  @!P1 LDS R88, [R94+0x1000] ;  /* 0x001000005e589984 */ /* 0x000e280000000800 */
[----:B0-----:R-:W0:Y:S02]  /*1b10*/  SHFL.BFLY PT, R21, R88, 0x2, 0x1f ;  /* 0x0c401f0058157f89 */ /* 0x001e2400000e0000 */
[----:B0-----:R-:W-:-:S05]  /*1b20*/  FADD R22, R88, R21 ;  /* 0x0000001558167221 */ /* 0x001fca0000000000 */
[----:B------:R-:W0:Y:S01]  /*1b30*/  SHFL.BFLY PT, R21, R22, 0x1, 0x1f ;  /* 0x0c201f0016157f89 */ /* 0x000e2200000e0000 */
[----:B------:R-:W-:Y:S02]  /*1b40*/  USHF.R.S32.HI UR9, URZ, 0x1f, UR5 ;  /* 0x0000001fff097899 */ /* 0x000fe40008011405 */
[----:B------:R-:W-:Y:S01]  /*1b50*/  IADD3 R20, P2, PT, R17, UR5, RZ ;  /* 0x0000000511147c10 */ /* 0x000fe2000ff5e0ff */
[----:B0-----:R-:W-:-:S05]  /*1b60*/  FADD R23, R22, R21 ;  /* 0x0000001516177221 */ /* 0x001fca0000000000 */
[----:B------:R0:W-:Y:S01]  /*1b70*/  @P0 STS [R94+0x1000], R23 ;  /* 0x001000175e000388 */ /* 0x0001e20000000800 */
[----:B------:R-:W-:Y:S01]  /*1b80*/  IADD3.X R21, PT, PT, R19, UR9, RZ, P2, !PT ;  /* 0x0000000913157c10 */ /* 0x000fe200097fe4ff */
[----:B------:R-:W-:Y:S01]  /*1b90*/  BAR.SYNC.DEFER_BLOCKING 0x0 ;  /* 0x0000000000007b1d */ /* 0x000fe20000010000 */
[----:B------:R-:W-:Y:S02]  /*1ba0*/  IADD3 R32, P3, PT, R18, UR5, RZ ;  /* 0x0000000512207c10 */ /* 0x000fe4000ff7e0ff */
[----:B------:R-:W-:Y:S02]  /*1bb0*/  IADD3 R30, P2, PT, R74, UR5, RZ ;  /* 0x000000054a1e7c10 */ /* 0x000fe4000ff5e0ff */
[----:B------:R-:W-:Y:S02]  /*1bc0*/  IADD3.X R33, PT, PT, R72, UR9, RZ, P3, !PT ;  /* 0x0000000948217c10 */ /* 0x000fe40009ffe4ff */
[----:B------:R-:W-:Y:S02]  /*1bd0*/  IADD3.X R31, PT, PT, R75, UR9, RZ, P2, !PT ;  /* 0x000000094b1f7c10 */ /* 0x000fe400097fe4ff */
[----:B------:R-:W-:-:S02]  /*1be0*/  IADD3 R28, P3, PT, R76, UR5, RZ ;  /* 0x000000054c1c7c10 */ /* 0x000fc4000ff7e0ff */
[----:B------:R-:W-:Y:S02]  /*1bf0*/  IADD3 R26, P2, PT, R78, UR5, RZ ;  /* 0x000000054e1a7c10 */ /* 0x000fe4000ff5e0ff */
[----:B------:R-:W-:Y:S02]  /*1c00*/  IADD3.X R29, PT, PT, R73, UR9, RZ, P3, !PT ;  /* 0x00000009491d7c10 */ /* 0x000fe40009ffe4ff */
[----:B------:R-:W-:Y:S02]  /*1c10*/  IADD3.X R27, PT, PT, R77, UR9, RZ, P2, !PT ;  /* 0x000000094d1b7c10 */ /* 0x000fe400097fe4ff */
[----:B------:R-:W-:Y:S02]  /*1c20*/  IADD3 R24, P3, PT, R80, UR5, RZ ;  /* 0x0000000550187c10 */ /* 0x000fe4000ff7e0ff */
[----:B------:R-:W-:Y:S01]  /*1c30*/  IADD3 R22, P4, PT, R82, UR5, RZ ;  /* 0x0000000552167c10 */ /* 0x000fe2000ff9e0ff */
[----:B------:R1:W2:Y:S01]  /*1c40*/  LDG.E.U8 R50, desc[UR12][R20.64] ;  /* 0x0000000c14327981 */ /* 0x0002a2000c1e1100 */
[----:B------:R-:W-:-:S02]  /*1c50*/  IADD3.X R25, PT, PT, R79, UR9, RZ, P3, !PT ;  /* 0x000000094f197c10 */ /* 0x000fc40009ffe4ff */
[----:B0-----:R-:W-:Y:S01]  /*1c60*/  IADD3.X R23, PT, PT, R81, UR9, RZ, P4, !PT ;  /* 0x0000000951177c10 */ /* 0x001fe2000a7fe4ff */
[----:B------:R-:W3:Y:S04]  /*1c70*/  LDG.E.U8 R32, desc[UR12][R32.64] ;  /* 0x0000000c20207981 */ /* 0x000ee8000c1e1100 */
[----:B------:R-:W4:Y:S01]  /*1c80*/  LDG.E.U8 R52, desc[UR12][R30.64] ;  /* 0x0000000c1e347981 */ /* 0x000f22000c1e1100 */
[----:B-1----:R-:W-:-:S03]  /*1c90*/  IADD3 R20, P2, PT, R84, UR5, RZ ;  /* 0x0000000554147c10 */ /* 0x002fc6000ff5e0ff */
[----:B------:R0:W5:Y:S01]  /*1ca0*/  LDG.E.U8 R54, desc[UR12][R28.64] ;  /* 0x0000000c1c367981 */ /* 0x000162000c1e1100 */
[----:B------:R-:W-:-:S03]  /*1cb0*/  IADD3.X R21, PT, PT, R83, UR9, RZ, P2, !PT ;  /* 0x0000000953157c10 */ /* 0x000fc600097fe4ff */
[----:B------:R-:W5:Y:S04]  /*1cc0*/  LDG.E.U8 R26, desc[UR12][R26.64] ;  /* 0x0000000c1a1a7981 */ /* 0x000f68000c1e1100 */
[----:B------:R-:W5:Y:S04]  /*1cd0*/  LDG.E.U8 R56, desc[UR12][R24.64] ;  /* 0x0000000c18387981 */ /* 0x000f68000c1e1100 */
[----:B------:R-:W5:Y:S04]  /*1ce0*/  LDG.E.U8 R58, desc[UR12][R22.64] ;  /* 0x0000000c163a7981 */ /* 0x000f68000c1e1100 */
[----:B------:R1:W5:Y:S04]  /*1cf0*/  LDG.E.U8 R60, desc[UR12][R20.64] ;  /* 0x0000000c143c7981 */ /* 0x000368000c1e1100 */
[----:B0-----:R-:W-:Y:S04]  /*1d00*/  LDS R28, [R96+0x1000] ;  /* 0x00100000601c7984 */ /* 0x001fe80000000800 */
[----:B------:R-:W-:Y:S04]  /*1d10*/  LDS R29, [R96+0x1080] ;  /* 0x00108000601d7984 */ /* 0x000fe80000000800 */
[----:B------:R-:W-:Y:S04]  /*1d20*/  LDS R30, [R96+0x1100] ;  /* 0x00110000601e7984 */ /* 0x000fe80000000800 */
[----:B------:R-:W-:Y:S01]  /*1d30*/  LDS R31, [R96+0x1180] ;  /* 0x00118000601f7984 */ /* 0x000fe20000000800 */
[----:B------:R-:W-:Y:S01]  /*1d40*/  BAR.SYNC.DEFER_BLOCKING 0x0 ;  /* 0x0000000000007b1d */ /* 0x000fe20000010000 */
[----:B------:R-:W-:-:S02]  /*1d50*/  F2FP.SATFINITE.E4M3.F32.PACK_AB_MERGE_C R34, R35, R34, RZ ;  /* 0x000000222322723e */ /* 0x000fc400048070ff */
[----:B------:R-:W-:Y:S02]  /*1d60*/  F2FP.SATFINITE.E4M3.F32.PACK_AB_MERGE_C R36, R37, R36, RZ ;  /* 0x000000242524723e */ /* 0x000fe400048070ff */
[----:B------:R-:W-:Y:S02]  /*1d70*/  F2FP.SATFINITE.E4M3.F32.PACK_AB_MERGE_C R38, R39, R38, RZ ;  /* 0x000000262726723e */ /* 0x000fe400048070ff */
[----:B------:R-:W-:Y:S02]  /*1d80*/  F2FP.SATFINITE.E4M3.F32.PACK_AB_MERGE_C R48, R49, R48, RZ ;  /* 0x000000303130723e */ /* 0x000fe400048070ff */
[----:B-1----:R-:W-:Y:S02]  /*1d90*/  F2FP.F16.E4M3.UNPACK_B R20, R34 ;  /* 0x00000022ff14723e */ /* 0x002fe400020006ff */
[----:B------:R-:W-:Y:S02]  /*1da0*/  F2FP.F16.E4M3.UNPACK_B R21, R36 ;  /* 0x00000024ff15723e */ /* 0x000fe400020006ff */
[----:B------:R-:W-:-:S02]  /*1db0*/  F2FP.F16.E4M3.UNPACK_B R22, R38 ;  /* 0x00000026ff16723e */ /* 0x000fc400020006ff */
[----:B------:R-:W-:Y:S01]  /*1dc0*/  F2FP.F16.E4M3.UNPACK_B R23, R48 ;  /* 0x00000030ff17723e */ /* 0x000fe200020006ff */
[----:B------:R-:W-:-:S04]  /*1dd0*/  FADD R33, -R63, R114 ;  /* 0x000000723f217221 */ /* 0x000fc80000000100 */
[----:B------:R-:W-:-:S06]  /*1de0*/  FMUL R33, R33, 1.4426950216293334961 ;  /* 0x3fb8aa3b21217820 */ /* 0x000fcc0000400000 */
[----:B------:R-:W0:Y:S02]  /*1df0*/  MUFU.EX2 R33, R33 ;  /* 0x0000002100217308 */ /* 0x000e240000000800 */
[C---:B0-----:R-:W-:Y:S01]  /*1e00*/  FMUL R46, R33.reuse, R46 ;  /* 0x0000002e212e7220 */ /* 0x041fe20000400000 */
[----:B------:R-:W-:Y:S01]  /*1e10*/  FMUL R47, R33, R47 ;  /* 0x0000002f212f7220 */ /* 0x000fe20000400000 */
[----:B------:R-:W-:-:S04]  /*1e20*/  UIADD3 UR6, UPT, UPT, UR6, 0x20, URZ ;  /* 0x0000002006067890 */ /* 0x000fc8000fffe0ff */
[----:B------:R-:W-:Y:S01]  /*1e30*/  UISETP.GE.AND UP0, UPT, UR6, UR16, UPT ;  /* 0x000000100600728c */ /* 0x000fe2000bf06270 */
[----:B------:R-:W-:Y:S01]  /*1e40*/  IMAD.MOV.U32 R114, RZ, RZ, R63 ;  /* 0x000000ffff727224 */ /* 0x000fe200078e003f */
[----:B------:R-:W-:Y:S02]  /*1e50*/  ULEA UR5, UR11, UR5, 0x5 ;  /* 0x000000050b057291 */ /* 0x000fe4000f8e28ff */
[----:B------:R-:W-:Y:S01]  /*1e60*/  ULEA UR4, UR14, UR4, 0x5 ;  /* 0x000000040e047291 */ /* 0x000fe2000f8e28ff */
[----:B--2---:R-:W-:Y:S04]  /*1e70*/  STS.U8 [R101+UR7+0x1000], R50 ;  /* 0x0010003265007988 */ /* 0x004fe80008000007 */
[----:B---3--:R0:W-:Y:S04]  /*1e80*/  STS.U8 [R101+UR7+0x1100], R32 ;  /* 0x0011002065007988 */ /* 0x0081e80008000007 */
[----:B----4-:R-:W-:Y:S04]  /*1e90*/  STS.U8 [R101+UR7+0x1200], R52 ;  /* 0x0012003465007988 */ /* 0x010fe80008000007 */
[----:B-----5:R-:W-:Y:S04]  /*1ea0*/  STS.U8 [R101+UR7+0x1300], R54 ;  /* 0x0013003665007988 */ /* 0x020fe80008000007 */
[----:B------:R-:W-:Y:S04]  /*1eb0*/  STS.U8 [R101+UR7+0x1400], R26 ;  /* 0x0014001a65007988 */ /* 0x000fe80008000007 */
[----:B------:R-:W-:Y:S04]  /*1ec0*/  STS.U8 [R101+UR7+0x1500], R56 ;  /* 0x0015003865007988 */ /* 0x000fe80008000007 */
[----:B------:R-:W-:Y:S04]  /*1ed0*/  STS.U8 [R101+UR7+0x1600], R58 ;  /* 0x0016003a65007988 */ /* 0x000fe80008000007 */
[----:B------:R-:W-:Y:S01]  /*1ee0*/  STS.U8 [R101+UR7+0x1700], R60 ;  /* 0x0017003c65007988 */ /* 0x000fe20008000007 */
[----:B------:R-:W-:Y:S06]  /*1ef0*/  BAR.SYNC.DEFER_BLOCKING 0x0 ;  /* 0x0000000000007b1d */ /* 0x000fec0000010000 */
[----:B------:R-:W1:Y:S02]  /*1f00*/  LDSM.16.M88.2 R24, [R93+0x1000] ;  /* 0x001000005d18783b */ /* 0x000e640000000100 */
[----:B------:R-:W-:Y:S06]  /*1f10*/  BAR.SYNC.DEFER_BLOCKING 0x0 ;  /* 0x0000000000007b1d */ /* 0x000fec0000010000 */
[----:B------:R2:W-:Y:S02]  /*1f20*/  STSM.16.M88.4 [R92+0x1000], R20 ;  /* 0x001000145c007844 */ /* 0x0005e40000000200 */
[----:B------:R-:W-:Y:S01]  /*1f30*/  BAR.SYNC.DEFER_BLOCKING 0x0 ;  /* 0x0000000000007b1d */ /* 0x000fe20000010000 */
[----:B0-----:R-:W-:-:S04]  /*1f40*/  FADD R32, -R62, R115 ;  /* 0x000000733e207221 */ /* 0x001fc80000000100 */
[----:B------:R-:W-:Y:S01]  /*1f50*/  FMUL R32, R32, 1.4426950216293334961 ;  /* 0x3fb8aa3b20207820 */ /* 0x000fe20000400000 */
[----:B------:R-:W0:Y:S04]  /*1f60*/  LDS.64 R54, [R91+UR7+0x1000] ;  /* 0x001000075b367984 */ /* 0x000e280008000a00 */
[----:B------:R-:W3:Y:S04]  /*1f70*/  LDS.64 R56, [R91+UR7+0x1200] ;  /* 0x001200075b387984 */ /* 0x000ee80008000a00 */
[----:B------:R-:W4:Y:S04]  /*1f80*/  LDS.64 R26, [R90+UR7+0x1000] ;  /* 0x001000075a1a7984 */ /* 0x000f280008000a00 */
[----:B------:R-:W5:Y:S04]  /*1f90*/  LDS.64 R52, [R90+UR7+0x1200] ;  /* 0x001200075a347984 */ /* 0x000f680008000a00 */
[----:B------:R-:W5:Y:S04]  /*1fa0*/  LDS.64 R48, [R91+UR7+0x1400] ;  /* 0x001400075b307984 */ /* 0x000f680008000a00 */
[----:B------:R-:W-:Y:S04]  /*1fb0*/  LDS.64 R50, [R91+UR7+0x1600] ;  /* 0x001600075b327984 */ /* 0x000fe80008000a00 */
[----:B------:R-:W-:Y:S04]  /*1fc0*/  LDS.64 R36, [R90+UR7+0x1400] ;  /* 0x001400075a247984 */ /* 0x000fe80008000a00 */
[----:B------:R-:W5:Y:S01]  /*1fd0*/  LDS.64 R38, [R90+UR7+0x1600] ;  /* 0x001600075a267984 */ /* 0x000f620008000a00 */
[----:B--2---:R-:W-:Y:S01]  /*1fe0*/  FADD R20, -R64, R113 ;  /* 0x0000007140147221 */ /* 0x004fe20000000100 */
[----:B------:R-:W2:Y:S03]  /*1ff0*/  MUFU.EX2 R32, R32 ;  /* 0x0000002000207308 */ /* 0x000ea60000000800 */
[----:B------:R-:W-:Y:S01]  /*2000*/  FMUL R34, R20, 1.4426950216293334961 ;  /* 0x3fb8aa3b14227820 */ /* 0x000fe20000400000 */
[----:B------:R-:W-:-:S04]  /*2010*/  FADD R20, -R65, R112 ;  /* 0x0000007041147221 */ /* 0x000fc80000000100 */
[----:B------:R-:W-:Y:S01]  /*2020*/  FMUL R35, R20, 1.4426950216293334961 ;  /* 0x3fb8aa3b14237820 */ /* 0x000fe20000400000 */
[----:B------:R-:W5:Y:S08]  /*2030*/  MUFU.EX2 R34, R34 ;  /* 0x0000002200227308 */ /* 0x000f700000000800 */
[----:B------:R-:W5:Y:S01]  /*2040*/  MUFU.EX2 R35, R35 ;  /* 0x0000002300237308 */ /* 0x000f620000000800 */
[C---:B--2---:R-:W-:Y:S01]  /*2050*/  FMUL R44, R32.reuse, R44 ;  /* 0x0000002c202c7220 */ /* 0x044fe20000400000 */
[----:B------:R-:W-:Y:S01]  /*2060*/  FMUL R45, R32, R45 ;  /* 0x0000002d202d7220 */ /* 0x000fe20000400000 */
[----:B-1----:R-:W-:Y:S01]  /*2070*/  F2FP.F16.E4M3.UNPACK_B R60, R24 ;  /* 0x00000018ff3c723e */ /* 0x002fe200020006ff */
[----:B0-----:R-:W-:Y:S01]  /*2080*/  IMAD.MOV.U32 R20, RZ, RZ, R54 ;  /* 0x000000ffff147224 */ /* 0x001fe200078e0036 */
[----:B------:R-:W-:Y:S01]  /*2090*/  F2FP.F16.E4M3.UNPACK_B R61, R25 ;  /* 0x00000019ff3d723e */ /* 0x000fe200020006ff */
[----:B---3--:R-:W-:-:S02]  /*20a0*/  IMAD.MOV.U32 R21, RZ, RZ, R56 ;  /* 0x000000ffff157224 */ /* 0x008fc400078e0038 */
[----:B----4-:R-:W-:Y:S02]  /*20b0*/  IMAD.MOV.U32 R22, RZ, RZ, R26 ;  /* 0x000000ffff167224 */ /* 0x010fe400078e001a */
[----:B-----5:R-:W-:Y:S02]  /*20c0*/  IMAD.MOV.U32 R23, RZ, RZ, R52 ;  /* 0x000000ffff177224 */ /* 0x020fe400078e0034 */
[C---:B------:R-:W-:Y:S01]  /*20d0*/  FMUL R40, R34.reuse, R40 ;  /* 0x0000002822287220 */ /* 0x040fe20000400000 */
[----:B------:R-:W-:-:S04]  /*20e0*/  FMUL R41, R34, R41 ;  /* 0x0000002922297220 */ /* 0x000fc80000400000 */
[----:B------:R-:W-:Y:S01]  /*20f0*/  HMMA.16816.F32 R44, R20, R60, R44 ;  /* 0x0000003c142c723c */ /* 0x000fe2000000182c */
[C---:B------:R-:W-:Y:S01]  /*2100*/  FMUL R42, R35.reuse, R42 ;  /* 0x0000002a232a7220 */ /* 0x040fe20000400000 */
[----:B------:R-:W-:Y:S01]  /*2110*/  FMUL R43, R35, R43 ;  /* 0x0000002b232b7220 */ /* 0x000fe20000400000 */
[----:B------:R-:W-:Y:S01]  /*2120*/  IMAD.MOV.U32 R20, RZ, RZ, R48 ;  /* 0x000000ffff147224 */ /* 0x000fe200078e0030 */
[----:B------:R-:W-:Y:S01]  /*2130*/  MOV R23, R38 ;  /* 0x0000002600177202 */ /* 0x000fe20000000f00 */
[----:B------:R-:W-:Y:S02]  /*2140*/  IMAD.MOV.U32 R21, RZ, RZ, R50 ;  /* 0x000000ffff157224 */ /* 0x000fe400078e0032 */
[----:B------:R-:W-:-:S07]  /*2150*/  IMAD.MOV.U32 R22, RZ, RZ, R36 ;  /* 0x000000ffff167224 */ /* 0x000fce00078e0024 */
[----:B------:R-:W-:Y:S01]  /*2160*/  HMMA.16816.F32 R40, R20, R60, R40 ;  /* 0x0000003c1428723c */ /* 0x000fe20000001828 */
[----:B------:R-:W-:Y:S01]  /*2170*/  F2FP.F16.E4M3.UNPACK_B R58, R24.H1 ;  /* 0x00000018ff3a723e */ /* 0x000fe200030006ff */
[----:B------:R-:W-:Y:S01]  /*2180*/  IMAD.MOV.U32 R26, RZ, RZ, R27 ;  /* 0x000000ffff1a7224 */ /* 0x000fe200078e001b */
[----:B------:R-:W-:Y:S01]  /*2190*/  F2FP.F16.E4M3.UNPACK_B R59, R25.H1 ;  /* 0x00000019ff3b723e */ /* 0x000fe200030006ff */
[----:B------:R-:W-:Y:S02]  /*21a0*/  IMAD.MOV.U32 R24, RZ, RZ, R55 ;  /* 0x000000ffff187224 */ /* 0x000fe400078e0037 */
[----:B------:R-:W-:Y:S02]  /*21b0*/  IMAD.MOV.U32 R25, RZ, RZ, R57 ;  /* 0x000000ffff197224 */ /* 0x000fe400078e0039 */
[----:B------:R-:W-:Y:S02]  /*21c0*/  IMAD.MOV.U32 R27, RZ, RZ, R53 ;  /* 0x000000ffff1b7224 */ /* 0x000fe400078e0035 */
[----:B------:R-:W-:-:S02]  /*21d0*/  IMAD.MOV.U32 R20, RZ, RZ, R49 ;  /* 0x000000ffff147224 */ /* 0x000fc400078e0031 */
[----:B------:R-:W-:Y:S02]  /*21e0*/  IMAD.MOV.U32 R21, RZ, RZ, R51 ;  /* 0x000000ffff157224 */ /* 0x000fe400078e0033 */
[----:B------:R-:W-:Y:S02]  /*21f0*/  IMAD.MOV.U32 R22, RZ, RZ, R37 ;  /* 0x000000ffff167224 */ /* 0x000fe400078e0025 */
[----:B------:R-:W-:Y:S01]  /*2200*/  IMAD.MOV.U32 R23, RZ, RZ, R39 ;  /* 0x000000ffff177224 */ /* 0x000fe200078e0027 */
[-C--:B------:R-:W-:Y:S08]  /*2210*/  HMMA.16816.F32 R44, R24, R58.reuse, R44 ;  /* 0x0000003a182c723c */ /* 0x080ff0000000182c */
[----:B------:R-:W-:Y:S01]  /*2220*/  HMMA.16816.F32 R40, R20, R58, R40 ;  /* 0x0000003a1428723c */ /* 0x000fe20000001828 */
[----:B------:R-:W-:-:S02]  /*2230*/  FFMA2 R28, R118.F32x2.HI_LO, R32.F32x2.HI_LO, R28.F32x2.HI_LO ;  /* 0x00000020761c7249 */ /* 0x000fc4000000001c */
[----:B------:R-:W-:Y:S02]  /*2240*/  FFMA2 R30, R116.F32x2.HI_LO, R34.F32x2.HI_LO, R30.F32x2.HI_LO ;  /* 0x00000022741e7249 */ /* 0x000fe4000000001e */
[----:B------:R-:W-:Y:S02]  /*2250*/  IMAD.MOV.U32 R115, RZ, RZ, R62 ;  /* 0x000000ffff737224 */ /* 0x000fe400078e003e */
[----:B------:R-:W-:Y:S02]  /*2260*/  IMAD.MOV.U32 R113, RZ, RZ, R64 ;  /* 0x000000ffff717224 */ /* 0x000fe400078e0040 */
[----:B------:R-:W-:Y:S02]  /*2270*/  IMAD.MOV.U32 R112, RZ, RZ, R65 ;  /* 0x000000ffff707224 */ /* 0x000fe400078e0041 */
[----:B------:R-:W-:Y:S02]  /*2280*/  IMAD.MOV.U32 R118, RZ, RZ, R28 ;  /* 0x000000ffff767224 */ /* 0x000fe400078e001c */
[----:B------:R-:W-:-:S02]  /*2290*/  IMAD.MOV.U32 R119, RZ, RZ, R29 ;  /* 0x000000ffff777224 */ /* 0x000fc400078e001d */
[----:B------:R-:W-:Y:S02]  /*22a0*/  IMAD.MOV.U32 R116, RZ, RZ, R30 ;  /* 0x000000ffff747224 */ /* 0x000fe400078e001e */
[----:B------:R-:W-:Y:S01]  /*22b0*/  IMAD.MOV.U32 R117, RZ, RZ, R31 ;  /* 0x000000ffff757224 */ /* 0x000fe200078e001f */
[----:B------:R-:W-:Y:S06]  /*22c0*/  BRA.U !UP0, `(.L_x_1) ;  /* 0xffffffed08107547 */ /* 0x000fec000b83ffff */
.L_x_0:
[----:B0-----:R-:W-:Y:S01]  /*22d0*/  IMAD R3, R85, 0x10, R106 ;  /* 0x0000001055037824 */ /* 0x001fe200078e026a */
[C---:B------:R-:W-:Y:S01]  /*22e0*/  FSETP.GT.AND P1, PT, |R118|.reuse, 8.50705917302346158658e+37, PT ;  /* 0x7e8000007600780b */ /* 0x040fe20003f24200 */
[----:B------:R-:W-:Y:S01]  /*22f0*/  FMUL R4, R119, 8388608 ;  /* 0x4b00000077047820 */ /* 0x000fe20000400000 */
[----:B------:R-:W-:Y:S01]  /*2300*/  SHF.R.U32.HI R0, RZ, 0x1, R105 ;  /* 0x00000001ff007819 */ /* 0x000fe20000011669 */
[----:B------:R-:W-:Y:S01]  /*2310*/  IMAD.SHL.U32 R3, R3, 0x4, RZ ;  /* 0x0000000403037824 */ /* 0x000fe200078e00ff */
[----:B------:R-:W-:Y:S01]  /*2320*/  FSETP.GEU.AND P4, PT, |R118|, 1.175494350822287508e-38, PT ;  /* 0x008000007600780b */ /* 0x000fe20003f8e200 */
[----:B------:R-:W-:Y:S01]  /*2330*/  FMUL R10, R116, 8388608 ;  /* 0x4b000000740a7820 */ /* 0x000fe20000400000 */
[C---:B------:R-:W-:Y:S01]  /*2340*/  FSETP.GEU.AND P2, PT, R118.reuse, 1.175494350822287508e-38, PT ;  /* 0x008000007600780b */ /* 0x040fe20003f4e000 */
[----:B------:R-:W-:Y:S01]  /*2350*/  BAR.SYNC.DEFER_BLOCKING 0x0 ;  /* 0x0000000000007b1d */ /* 0x000fe20000010000 */
[----:B------:R-:W-:Y:S01]  /*2360*/  LOP3.LUT R0, R3, R0, RZ, 0x3c, !PT ;  /* 0x0000000003007212 */ /* 0x000fe200078e3cff */
[C---:B------:R-:W-:Y:S01]  /*2370*/  FMUL R3, R118.reuse, 8388608 ;  /* 0x4b00000076037820 */ /* 0x040fe20000400000 */
[C---:B------:R-:W-:Y:S01]  /*2380*/  FSETP.GT.AND P5, PT, |R119|.reuse, 8.50705917302346158658e+37, PT ;  /* 0x7e8000007700780b */ /* 0x040fe20003fa4200 */
[----:B------:R-:W-:Y:S01]  /*2390*/  IMAD.MOV.U32 R26, RZ, RZ, 0x3dc6b27f ;  /* 0x3dc6b27fff1a7424 */ /* 0x000fe200078e00ff */
[----:B------:R-:W-:Y:S01]  /*23a0*/  FSETP.GEU.AND P3, PT, |R119|, 1.175494350822287508e-38, PT ;  /* 0x008000007700780b */ /* 0x000fe20003f6e200 */
[----:B------:R-:W-:Y:S01]  /*23b0*/  @P1 FMUL R45, R45, 0.25 ;  /* 0x3e8000002d2d1820 */ /* 0x000fe20000400000 */
[----:B------:R-:W-:Y:S01]  /*23c0*/  FSEL R3, R3, R118, !P2 ;  /* 0x0000007603037208 */ /* 0x000fe20005000000 */
[----:B------:R-:W-:Y:S01]  /*23d0*/  @P1 FMUL R118, R118, 0.25 ;  /* 0x3e80000076761820 */ /* 0x000fe20000400000 */
[----:B------:R-:W-:Y:S01]  /*23e0*/  FSETP.GEU.AND P6, PT, R119, 1.175494350822287508e-38, PT ;  /* 0x008000007700780b */ /* 0x000fe20003fce000 */
[----:B------:R-:W-:Y:S01]  /*23f0*/  @P1 FMUL R44, R44, 0.25 ;  /* 0x3e8000002c2c1820 */ /* 0x000fe20000400000 */
[----:B------:R-:W-:Y:S01]  /*2400*/  FSETP.GT.AND P1, PT, |R117|, 8.50705917302346158658e+37, PT ;  /* 0x7e8000007500780b */ /* 0x000fe20003f24200 */
[----:B------:R-:W-:Y:S01]  /*2410*/  @!P4 FMUL R118, R118, 16777216 ;  /* 0x4b8000007676c820 */ /* 0x000fe20000400000 */
[----:B------:R-:W-:Y:S01]  /*2420*/  FSEL R4, R4, R119, !P6 ;  /* 0x0000007704047208 */ /* 0x000fe20007000000 */
[----:B------:R-:W-:Y:S01]  /*2430*/  @!P4 FMUL R45, R45, 16777216 ;  /* 0x4b8000002d2dc820 */ /* 0x000fe20000400000 */
[----:B------:R-:W-:Y:S01]  /*2440*/  @!P4 FMUL R44, R44, 16777216 ;  /* 0x4b8000002c2cc820 */ /* 0x000fe20000400000 */
[----:B------:R-:W0:Y:S01]  /*2450*/  MUFU.RCP R2, R118 ;  /* 0x0000007600027308 */ /* 0x000e220000001000 */
[----:B------:R-:W-:Y:S01]  /*2460*/  @P5 FMUL R119, R119, 0.25 ;  /* 0x3e80000077775820 */ /* 0x000fe20000400000 */
[----:B------:R-:W-:Y:S01]  /*2470*/  FSETP.GEU.AND P4, PT, |R117|, 1.175494350822287508e-38, PT ;  /* 0x008000007500780b */ /* 0x000fe20003f8e200 */
[----:B------:R-:W-:Y:S01]  /*2480*/  @P5 FMUL R47, R47, 0.25 ;  /* 0x3e8000002f2f5820 */ /* 0x000fe20000400000 */
[----:B------:R-:W-:Y:S01]  /*2490*/  FSEL R6, RZ, -23, P2 ;  /* 0xc1b80000ff067808 */ /* 0x000fe20001000000 */
[----:B------:R-:W-:Y:S01]  /*24a0*/  @!P3 FMUL R119, R119, 16777216 ;  /* 0x4b8000007777b820 */ /* 0x000fe20000400000 */
[----:B------:R-:W-:Y:S01]  /*24b0*/  @P5 FMUL R46, R46, 0.25 ;  /* 0x3e8000002e2e5820 */ /* 0x000fe20000400000 */
[----:B------:R-:W-:Y:S01]  /*24c0*/  FSETP.GEU.AND P2, PT, R117, 1.175494350822287508e-38, PT ;  /* 0x008000007500780b */ /* 0x000fe20003f4e000 */
[----:B------:R-:W-:Y:S01]  /*24d0*/  @!P3 FMUL R47, R47, 16777216 ;  /* 0x4b8000002f2fb820 */ /* 0x000fe20000400000 */
[----:B------:R-:W1:Y:S01]  /*24e0*/  MUFU.RCP R7, R119 ;  /* 0x0000007700077308 */ /* 0x000e620000001000 */
[----:B------:R-:W-:Y:S01]  /*24f0*/  FSETP.GT.AND P5, PT, |R116|, 8.50705917302346158658e+37, PT ;  /* 0x7e8000007400780b */ /* 0x000fe20003fa4200 */
[----:B------:R-:W-:Y:S01]  /*2500*/  @!P3 FMUL R46, R46, 16777216 ;  /* 0x4b8000002e2eb820 */ /* 0x000fe20000400000 */
[----:B------:R-:W-:Y:S01]  /*2510*/  FSETP.GEU.AND P3, PT, |R116|, 1.175494350822287508e-38, PT ;  /* 0x008000007400780b */ /* 0x000fe20003f6e200 */
[----:B------:R-:W-:Y:S01]  /*2520*/  @P1 FMUL R43, R43, 0.25 ;  /* 0x3e8000002b2b1820 */ /* 0x000fe20000400000 */
[----:B------:R-:W-:Y:S01]  /*2530*/  FSEL R9, RZ, -23, P6 ;  /* 0xc1b80000ff097808 */ /* 0x000fe20003000000 */
[----:B------:R-:W-:Y:S01]  /*2540*/  @P1 FMUL R42, R42, 0.25 ;  /* 0x3e8000002a2a1820 */ /* 0x000fe20000400000 */
[----:B------:R-:W-:Y:S01]  /*2550*/  IADD3 R5, PT, PT, R3, -0x3f3504f3, RZ ;  /* 0xc0cafb0d03057810 */ /* 0x000fe20007ffe0ff */
[C---:B0-----:R-:W-:Y:S01]  /*2560*/  FMUL R19, R2.reuse, R45 ;  /* 0x0000002d02137220 */ /* 0x041fe20000400000 */
[----:B------:R-:W-:Y:S01]  /*2570*/  FMUL R20, R2, R44 ;  /* 0x0000002c02147220 */ /* 0x000fe20000400000 */
[----:B------:R-:W-:Y:S01]  /*2580*/  FMUL R2, R117, 8388608 ;  /* 0x4b00000075027820 */ /* 0x000fe20000400000 */
[----:B------:R-:W-:Y:S01]  /*2590*/  FSETP.GEU.AND P6, PT, R116, 1.175494350822287508e-38, PT ;  /* 0x008000007400780b */ /* 0x000fe20003fce000 */
[----:B------:R-:W-:Y:S01]  /*25a0*/  @!P4 FMUL R43, R43, 16777216 ;  /* 0x4b8000002b2bc820 */ /* 0x000fe20000400000 */
[----:B------:R-:W-:Y:S01]  /*25b0*/  LOP3.LUT R8, R5, 0xff800000, RZ, 0xc0, !PT ;  /* 0xff80000005087812 */ /* 0x000fe200078ec0ff */
[----:B------:R-:W-:Y:S01]  /*25c0*/  @!P4 FMUL R42, R42, 16777216 ;  /* 0x4b8000002a2ac820 */ /* 0x000fe20000400000 */
[----:B------:R-:W-:Y:S01]  /*25d0*/  FSEL R2, R2, R117, !P2 ;  /* 0x0000007502027208 */ /* 0x000fe20005000000 */
[----:B------:R-:W-:Y:S01]  /*25e0*/  @P1 FMUL R117, R117, 0.25 ;  /* 0x3e80000075751820 */ /* 0x000fe20000400000 */
[----:B------:R-:W-:Y:S01]  /*25f0*/  FSEL R5, R10, R116, !P6 ;  /* 0x000000740a057208 */ /* 0x000fe20007000000 */
[----:B------:R-:W-:Y:S01]  /*2600*/  @P5 FMUL R116, R116, 0.25 ;  /* 0x3e80000074745820 */ /* 0x000fe20000400000 */
[----:B-1----:R-:W-:Y:S01]  /*2610*/  FMUL R21, R7, R47 ;  /* 0x0000002f07157220 */ /* 0x002fe20000400000 */
[----:B------:R-:W-:Y:S01]  /*2620*/  @!P4 FMUL R117, R117, 16777216 ;  /* 0x4b8000007575c820 */ /* 0x000fe20000400000 */
[----:B------:R-:W-:Y:S01]  /*2630*/  FMUL R22, R7, R46 ;  /* 0x0000002e07167220 */ /* 0x000fe20000400000 */
[----:B------:R-:W-:-:S02]  /*2640*/  VIADD R7, R4, 0xc0cafb0d ;  /* 0xc0cafb0d04077836 */ /* 0x000fc40000000000 */
[----:B------:R-:W-:Y:S01]  /*2650*/  @!P3 FMUL R116, R116, 16777216 ;  /* 0x4b8000007474b820 */ /* 0x000fe20000400000 */
[----:B------:R-:W0:Y:S01]  /*2660*/  MUFU.RCP R12, R117 ;  /* 0x00000075000c7308 */ /* 0x000e220000001000 */
[----:B------:R-:W-:Y:S01]  /*2670*/  @P5 FMUL R41, R41, 0.25 ;  /* 0x3e80000029295820 */ /* 0x000fe20000400000 */
[----:B------:R-:W-:Y:S01]  /*2680*/  @P5 FMUL R40, R40, 0.25 ;  /* 0x3e80000028285820 */ /* 0x000fe20000400000 */
[----:B------:R-:W-:Y:S01]  /*2690*/  LOP3.LUT R11, R7, 0xff800000, RZ, 0xc0, !PT ;  /* 0xff800000070b7812 */ /* 0x000fe200078ec0ff */
[----:B------:R-:W1:Y:S01]  /*26a0*/  LDC R28, c[0x0][0x3e8] ;  /* 0x0000fa00ff1c7b82 */ /* 0x000e620000000800 */
[----:B------:R-:W-:Y:S01]  /*26b0*/  I2FP.F32.S32 R7, R8 ;  /* 0x0000000800077245 */ /* 0x000fe20000201400 */
[----:B------:R-:W-:Y:S01]  /*26c0*/  @!P3 FMUL R41, R41, 16777216 ;  /* 0x4b8000002929b820 */ /* 0x000fe20000400000 */
[----:B------:R-:W-:Y:S01]  /*26d0*/  I2FP.F32.S32 R10, R11 ;  /* 0x0000000b000a7245 */ /* 0x000fe20000201400 */
[----:B------:R-:W2:Y:S01]  /*26e0*/  MUFU.RCP R16, R116 ;  /* 0x0000007400107308 */ /* 0x000ea20000001000 */
[----:B------:R-:W-:Y:S01]  /*26f0*/  @!P3 FMUL R40, R40, 16777216 ;  /* 0x4b8000002828b820 */ /* 0x000fe20000400000 */
[----:B------:R-:W-:Y:S01]  /*2700*/  F2FP.SATFINITE.E4M3.F32.PACK_AB_MERGE_C R23, R19, R20, RZ ;  /* 0x000000141317723e */ /* 0x000fe200048070ff */
[----:B------:R-:W-:Y:S01]  /*2710*/  FFMA.FTZ R6, R7, 1.1920928955078125e-07, R6 ;  /* 0x3400000007067823 */ /* 0x000fe20000010006 */
[----:B------:R-:W-:Y:S01]  /*2720*/  FFMA.FTZ R9, R10, 1.1920928955078125e-07, R9 ;  /* 0x340000000a097823 */ /* 0x000fe20000010009 */
[----:B------:R-:W-:Y:S01]  /*2730*/  VIADD R10, R5, 0xc0cafb0d ;  /* 0xc0cafb0d050a7836 */ /* 0x000fe20000000000 */
[----:B------:R-:W-:Y:S01]  /*2740*/  FSEL R7, RZ, -23, P6 ;  /* 0xc1b80000ff077808 */ /* 0x000fe20003000000 */
[----:B------:R-:W-:Y:S01]  /*2750*/  IMAD.IADD R8, R3, 0x1, -R8 ;  /* 0x0000000103087824 */ /* 0x000fe200078e0a08 */
[----:B------:R-:W-:Y:S01]  /*2760*/  FSEL R13, RZ, -23, P2 ;  /* 0xc1b80000ff0d7808 */ /* 0x000fe20001000000 */
[C---:B0-----:R-:W-:Y:S01]  /*2770*/  FMUL R17, R12.reuse, R43 ;  /* 0x0000002b0c117220 */ /* 0x041fe20000400000 */
[----:B------:R-:W-:Y:S01]  /*2780*/  FMUL R18, R12, R42 ;  /* 0x0000002a0c127220 */ /* 0x000fe20000400000 */
[----:B------:R-:W-:Y:S01]  /*2790*/  VIADD R12, R2, 0xc0cafb0d ;  /* 0xc0cafb0d020c7836 */ /* 0x000fe20000000000 */
[----:B------:R-:W-:Y:S01]  /*27a0*/  LOP3.LUT R10, R10, 0xff800000, RZ, 0xc0, !PT ;  /* 0xff8000000a0a7812 */ /* 0x000fe200078ec0ff */
[----:B------:R-:W-:Y:S01]  /*27b0*/  FADD R8, R8, -1 ;  /* 0xbf80000008087421 */ /* 0x000fe20000000000 */
[----:B------:R-:W-:Y:S01]  /*27c0*/  LOP3.LUT R87, R87, 0x60, R104, 0xf8, !PT ;  /* 0x0000006057577812 */ /* 0x000fe200078ef868 */
[----:B------:R-:W-:Y:S01]  /*27d0*/  IMAD.IADD R11, R4, 0x1, -R11 ;  /* 0x00000001040b7824 */ /* 0x000fe200078e0a0b */
[----:B------:R-:W-:Y:S01]  /*27e0*/  LOP3.LUT R15, R12, 0xff800000, RZ, 0xc0, !PT ;  /* 0xff8000000c0f7812 */ /* 0x000fe200078ec0ff */
[C---:B--2---:R-:W-:Y:S01]  /*27f0*/  FMUL R19, R16.reuse, R41 ;  /* 0x0000002910137220 */ /* 0x044fe20000400000 */
[----:B------:R-:W-:Y:S01]  /*2800*/  FMUL R20, R16, R40 ;  /* 0x0000002810147220 */ /* 0x000fe20000400000 */
[----:B------:R-:W-:Y:S01]  /*2810*/  I2FP.F32.S32 R12, R10 ;  /* 0x0000000a000c7245 */ /* 0x000fe20000201400 */
[----:B------:R-:W-:Y:S01]  /*2820*/  IMAD.IADD R10, R5, 0x1, -R10 ;  /* 0x00000001050a7824 */ /* 0x000fe200078e0a0a */
[----:B------:R-:W-:Y:S01]  /*2830*/  I2FP.F32.S32 R14, R15 ;  /* 0x0000000f000e7245 */ /* 0x000fe20000201400 */
[----:B------:R-:W-:Y:S01]  /*2840*/  IMAD.IADD R15, R2, 0x1, -R15 ;  /* 0x00000001020f7824 */ /* 0x000fe200078e0a0f */
[----:B------:R-:W-:Y:S01]  /*2850*/  F2FP.SATFINITE.E4M3.F32.PACK_AB_MERGE_C R21, R21, R22, RZ ;  /* 0x000000161515723e */ /* 0x000fe200048070ff */
[----:B------:R-:W-:Y:S01]  /*2860*/  FFMA.FTZ R12, R12, 1.1920928955078125e-07, R7 ;  /* 0x340000000c0c7823 */ /* 0x000fe20000010007 */
[----:B------:R-:W-:Y:S01]  /*2870*/  F2FP.SATFINITE.E4M3.F32.PACK_AB_MERGE_C R19, R19, R20, RZ ;  /* 0x000000141313723e */ /* 0x000fe200048070ff */
[----:B------:R-:W-:Y:S01]  /*2880*/  FFMA.FTZ R16, R14, 1.1920928955078125e-07, R13 ;  /* 0x340000000e107823 */ /* 0x000fe2000001000d */
[----:B------:R-:W-:Y:S01]  /*2890*/  F2FP.SATFINITE.E4M3.F32.PACK_AB_MERGE_C R17, R17, R18, RZ ;  /* 0x000000121111723e */ /* 0x000fe200048070ff */
[----:B------:R-:W-:Y:S01]  /*28a0*/  FADD R15, R15, -1 ;  /* 0xbf8000000f0f7421 */ /* 0x000fe20000000000 */
[----:B------:R-:W-:Y:S01]  /*28b0*/  LOP3.LUT R7, R23, 0xffff, RZ, 0xc0, !PT ;  /* 0x0000ffff17077812 */ /* 0x000fe200078ec0ff */
[----:B------:R-:W-:Y:S01]  /*28c0*/  FADD R11, R11, -1 ;  /* 0xbf8000000b0b7421 */ /* 0x000fe20000000000 */
[----:B------:R-:W-:Y:S01]  /*28d0*/  LOP3.LUT R86, R87, R86, RZ, 0xfc, !PT ;  /* 0x0000005657567212 */ /* 0x000fe200078efcff */
[----:B------:R-:W0:Y:S01]  /*28e0*/  LDCU.64 UR4, c[0x0][0x3e0] ;  /* 0x00007c00ff0477ac */ /* 0x000e220008000a00 */
[----:B------:R-:W-:Y:S01]  /*28f0*/  LOP3.LUT R13, R21, 0xffff, RZ, 0xc0, !PT ;  /* 0x0000ffff150d7812 */ /* 0x000fe200078ec0ff */
[-C--:B-1----:R-:W-:Y:S01]  /*2900*/  IMAD R109, R109, R28.reuse, RZ ;  /* 0x0000001c6d6d7224 */ /* 0x082fe200078e02ff */
[----:B------:R-:W-:Y:S01]  /*2910*/  LOP3.LUT R14, R19, 0xffff, RZ, 0xc0, !PT ;  /* 0x0000ffff130e7812 */ /* 0x000fe200078ec0ff */
[----:B------:R-:W-:Y:S01]  /*2920*/  STS.U8 [R86+UR7], R23 ;  /* 0x0000001756007988 */ /* 0x000fe20008000007 */
[----:B------:R-:W-:Y:S01]  /*2930*/  LOP3.LUT R18, R17, 0xffff, RZ, 0xc0, !PT ;  /* 0x0000ffff11127812 */ /* 0x000fe200078ec0ff */
[-C--:B------:R-:W-:Y:S01]  /*2940*/  IMAD R108, R108, R28.reuse, RZ ;  /* 0x0000001c6c6c7224 */ /* 0x080fe200078e02ff */
[----:B------:R-:W-:Y:S01]  /*2950*/  SHF.R.U32.HI R7, RZ, 0x8, R7 ;  /* 0x00000008ff077819 */ /* 0x000fe20000011607 */
[----:B------:R-:W-:Y:S01]  /*2960*/  IMAD R107, R107, R28, RZ ;  /* 0x0000001c6b6b7224 */ /* 0x000fe200078e02ff */
[C---:B------:R-:W-:Y:S01]  /*2970*/  LOP3.LUT R20, R86.reuse, 0x20, RZ, 0x3c, !PT ;  /* 0x0000002056147812 */ /* 0x040fe200078e3cff */
[----:B------:R-:W1:Y:S01]  /*2980*/  LDC.64 R38, c[0x0][0x3a0] ;  /* 0x0000e800ff267b82 */ /* 0x000e620000000a00 */
[----:B------:R-:W-:Y:S01]  /*2990*/  SHF.R.U32.HI R13, RZ, 0x8, R13 ;  /* 0x00000008ff0d7819 */ /* 0x000fe2000001160d */
[----:B------:R2:W-:Y:S01]  /*29a0*/  STS.U8 [R86+UR7+0x80], R7 ;  /* 0x0000800756007988 */ /* 0x0005e20008000007 */
[----:B------:R-:W-:-:S02]  /*29b0*/  LOP3.LUT R22, R86, 0x40, RZ, 0x3c, !PT ;  /* 0x0000004056167812 */ /* 0x000fc400078e3cff */
[----:B------:R-:W-:Y:S01]  /*29c0*/  SHF.R.U32.HI R14, RZ, 0x8, R14 ;  /* 0x00000008ff0e7819 */ /* 0x000fe2000001160e */
[----:B------:R-:W-:Y:S01]  /*29d0*/  STS.U8 [R20+UR7+0x200], R21 ;  /* 0x0002001514007988 */ /* 0x000fe20008000007 */
[----:B------:R-:W-:Y:S01]  /*29e0*/  LOP3.LUT R24, R86, 0x60, RZ, 0x3c, !PT ;  /* 0x0000006056187812 */ /* 0x000fe200078e3cff */
[----:B0-----:R-:W-:Y:S01]  /*29f0*/  UIMAD UR4, UR8, UR4, URZ ;  /* 0x00000004080472a4 */ /* 0x001fe2000f8e02ff */
[----:B------:R-:W-:Y:S01]  /*2a00*/  SHF.R.U32.HI R18, RZ, 0x8, R18 ;  /* 0x00000008ff127819 */ /* 0x000fe20000011612 */
[----:B------:R0:W-:Y:S01]  /*2a10*/  STS.U8 [R20+UR7+0x280], R13 ;  /* 0x0002800d14007988 */ /* 0x0001e20008000007 */
[----:B------:R-:W-:Y:S01]  /*2a20*/  ISETP.GE.U32.AND P1, PT, R3, 0x7f800000, PT ;  /* 0x7f8000000300780c */ /* 0x000fe20003f26070 */
[-C--:B--2---:R-:W-:Y:S01]  /*2a30*/  FFMA.FTZ R7, R8, R26.reuse, -0.16845393180847167969 ;  /* 0xbe2c7f3008077423 */ /* 0x084fe2000001001a */
[----:B------:R-:W-:Y:S01]  /*2a40*/  ISETP.GE.U32.AND P5, PT, R4, 0x7f800000, PT ;  /* 0x7f8000000400780c */ /* 0x000fe20003fa6070 */
[----:B------:R-:W-:Y:S01]  /*2a50*/  STS.U8 [R22+UR7+0x400], R19 ;  /* 0x0004001316007988 */ /* 0x000fe20008000007 */
[----:B------:R-:W-:Y:S01]  /*2a60*/  ISETP.GE.U32.AND P6, PT, R5, 0x7f800000, PT ;  /* 0x7f8000000500780c */ /* 0x000fe20003fc6070 */
[----:B------:R-:W-:Y:S01]  /*2a70*/  FFMA.FTZ R7, R8, R7, 0.1716887056827545166 ;  /* 0x3e2fcf2a08077423 */ /* 0x000fe20000010007 */
[----:B------:R-:W-:Y:S01]  /*2a80*/  ISETP.GE.U32.AND P4, PT, R2, 0x7f800000, PT ;  /* 0x7f8000000200780c */ /* 0x000fe20003f86070 */
[----:B------:R2:W-:Y:S01]  /*2a90*/  STS.U8 [R22+UR7+0x480], R14 ;  /* 0x0004800e16007988 */ /* 0x0005e20008000007 */
[----:B------:R-:W-:Y:S01]  /*2aa0*/  FSETP.NEU.AND P3, PT, R3, RZ, PT ;  /* 0x000000ff0300720b */ /* 0x000fe20003f6d000 */
[----:B0-----:R-:W-:Y:S01]  /*2ab0*/  FADD R13, R10, -1 ;  /* 0xbf8000000a0d7421 */ /* 0x001fe20000000000 */
[C---:B------:R-:W-:Y:S01]  /*2ac0*/  FFMA.FTZ R10, R11.reuse, R26, -0.16845393180847167969 ;  /* 0xbe2c7f300b0a7423 */ /* 0x040fe2000001001a */
[----:B------:R0:W-:Y:S01]  /*2ad0*/  STS.U8 [R24+UR7+0x680], R18 ;  /* 0x0006801218007988 */ /* 0x0001e20008000007 */
[----:B------:R-:W-:Y:S01]  /*2ae0*/  FFMA.FTZ R7, R8, R7, -0.17900948226451873779 ;  /* 0xbe374e4308077423 */ /* 0x000fe20000010007 */
[----:B------:R-:W-:Y:S01]  /*2af0*/  FSETP.NEU.AND P2, PT, R4, RZ, PT ;  /* 0x000000ff0400720b */ /* 0x000fe20003f4d000 */
[----:B------:R-:W-:Y:S01]  /*2b00*/  FFMA.FTZ R10, R11, R10, 0.1716887056827545166 ;  /* 0x3e2fcf2a0b0a7423 */ /* 0x000fe2000001000a */
[----:B------:R-:W-:Y:S01]  /*2b10*/  STS.U8 [R24+UR7+0x600], R17 ;  /* 0x0006001118007988 */ /* 0x000fe20008000007 */
[C---:B------:R-:W-:Y:S01]  /*2b20*/  FFMA.FTZ R7, R8.reuse, R7, 0.20512372255325317383 ;  /* 0x3e520bf408077423 */ /* 0x040fe20000010007 */
[----:B--2---:R-:W-:Y:S01]  /*2b30*/  FFMA.FTZ R14, R13, R26, -0.16845393180847167969 ;  /* 0xbe2c7f300d0e7423 */ /* 0x004fe2000001001a */
[----:B------:R-:W-:Y:S01]  /*2b40*/  FFMA.FTZ R10, R11, R10, -0.17900948226451873779 ;  /* 0xbe374e430b0a7423 */ /* 0x000fe2000001000a */
[----:B------:R-:W-:Y:S01]  /*2b50*/  BAR.SYNC.DEFER_BLOCKING 0x0 ;  /* 0x0000000000007b1d */ /* 0x000fe20000010000 */
[C---:B------:R-:W-:Y:S01]  /*2b60*/  FFMA.FTZ R7, R8.reuse, R7, -0.24046532809734344482 ;  /* 0xbe763c8b08077423 */ /* 0x040fe20000010007 */
[----:B0-----:R-:W-:Y:S01]  /*2b70*/  FFMA.FTZ R18, R15, R26, -0.16845393180847167969 ;  /* 0xbe2c7f300f127423 */ /* 0x001fe2000001001a */
[----:B------:R-:W-:Y:S01]  /*2b80*/  FFMA.FTZ R14, R13, R14, 0.1716887056827545166 ;  /* 0x3e2fcf2a0d0e7423 */ /* 0x000fe2000001000e */
[----:B------:R-:W-:Y:S01]  /*2b90*/  FFMA.FTZ R10, R11, R10, 0.20512372255325317383 ;  /* 0x3e520bf40b0a7423 */ /* 0x000fe2000001000a */
[C---:B------:R-:W-:Y:S01]  /*2ba0*/  FFMA.FTZ R7, R8.reuse, R7, 0.28857114911079406738 ;  /* 0x3e93bf9908077423 */ /* 0x040fe20000010007 */
[----:B------:R-:W-:Y:S01]  /*2bb0*/  FFMA.FTZ R18, R15, R18, 0.1716887056827545166 ;  /* 0x3e2fcf2a0f127423 */ /* 0x000fe20000010012 */
[----:B------:R-:W-:Y:S01]  /*2bc0*/  FFMA.FTZ R14, R13, R14, -0.17900948226451873779 ;  /* 0xbe374e430d0e7423 */ /* 0x000fe2000001000e */
[----:B------:R-:W-:Y:S01]  /*2bd0*/  FFMA.FTZ R10, R11, R10, -0.24046532809734344482 ;  /* 0xbe763c8b0b0a7423 */ /* 0x000fe2000001000a */
[C---:B------:R-:W-:Y:S01]  /*2be0*/  FFMA.FTZ R7, R8.reuse, R7, -0.36067417263984680176 ;  /* 0xbeb8aa4908077423 */ /* 0x040fe20000010007 */
[----:B------:R-:W-:Y:S01]  /*2bf0*/  FFMA.FTZ R18, R15, R18, -0.17900948226451873779 ;  /* 0xbe374e430f127423 */ /* 0x000fe20000010012 */
[----:B------:R-:W-:Y:S01]  /*2c00*/  FFMA.FTZ R14, R13, R14, 0.20512372255325317383 ;  /* 0x3e520bf40d0e7423 */ /* 0x000fe2000001000e */
[----:B------:R-:W-:Y:S01]  /*2c10*/  FFMA.FTZ R10, R11, R10, 0.28857114911079406738 ;  /* 0x3e93bf990b0a7423 */ /* 0x000fe2000001000a */
[C---:B------:R-:W-:Y:S01]  /*2c20*/  FFMA.FTZ R7, R8.reuse, R7, 0.48089820146560668945 ;  /* 0x3ef6384a08077423 */ /* 0x040fe20000010007 */
[----:B------:R-:W-:Y:S01]  /*2c30*/  FFMA.FTZ R18, R15, R18, 0.20512372255325317383 ;  /* 0x3e520bf40f127423 */ /* 0x000fe20000010012 */
[----:B------:R-:W-:Y:S01]  /*2c40*/  FFMA.FTZ R14, R13, R14, -0.24046532809734344482 ;  /* 0xbe763c8b0d0e7423 */ /* 0x000fe2000001000e */
[----:B------:R-:W-:Y:S01]  /*2c50*/  FFMA.FTZ R10, R11, R10, -0.36067417263984680176 ;  /* 0xbeb8aa490b0a7423 */ /* 0x000fe2000001000a */
[C---:B------:R-:W-:Y:S01]  /*2c60*/  FFMA.FTZ R7, R8.reuse, R7, -0.72134751081466674805 ;  /* 0xbf38aa3b08077423 */ /* 0x040fe20000010007 */
[----:B------:R-:W-:Y:S01]  /*2c70*/  FFMA.FTZ R18, R15, R18, -0.24046532809734344482 ;  /* 0xbe763c8b0f127423 */ /* 0x000fe20000010012 */
[----:B------:R-:W-:Y:S01]  /*2c80*/  FFMA.FTZ R14, R13, R14, 0.28857114911079406738 ;  /* 0x3e93bf990d0e7423 */ /* 0x000fe2000001000e */
[----:B------:R-:W-:Y:S01]  /*2c90*/  FFMA.FTZ R10, R11, R10, 0.48089820146560668945 ;  /* 0x3ef6384a0b0a7423 */ /* 0x000fe2000001000a */
[C---:B------:R-:W-:Y:S01]  /*2ca0*/  FMUL R7, R8.reuse, R7 ;  /* 0x0000000708077220 */ /* 0x040fe20000400000 */
[----:B------:R-:W-:Y:S01]  /*2cb0*/  FFMA.FTZ R18, R15, R18, 0.28857114911079406738 ;  /* 0x3e93bf990f127423 */ /* 0x000fe20000010012 */
[----:B------:R-:W-:Y:S01]  /*2cc0*/  FFMA.FTZ R14, R13, R14, -0.36067417263984680176 ;  /* 0xbeb8aa490d0e7423 */ /* 0x000fe2000001000e */
[----:B------:R-:W0:Y:S01]  /*2cd0*/  LDS R24, [R0+UR7] ;  /* 0x0000000700187984 */ /* 0x000e220008000800 */
[----:B------:R-:W-:Y:S01]  /*2ce0*/  FFMA.FTZ R10, R11, R10, -0.72134751081466674805 ;  /* 0xbf38aa3b0b0a7423 */ /* 0x000fe2000001000a */
[----:B------:R-:W-:Y:S01]  /*2cf0*/  FFMA.FTZ R18, R15, R18, -0.36067417263984680176 ;  /* 0xbeb8aa490f127423 */ /* 0x000fe20000010012 */
[----:B------:R-:W-:Y:S01]  /*2d00*/  FFMA.FTZ R14, R13, R14, 0.48089820146560668945 ;  /* 0x3ef6384a0d0e7423 */ /* 0x000fe2000001000e */
[----:B------:R-:W2:Y:S01]  /*2d10*/  LDS R25, [R0+UR7+0x100] ;  /* 0x0001000700197984 */ /* 0x000ea20008000800 */
[C---:B------:R-:W-:Y:S01]  /*2d20*/  FMUL R7, R8.reuse, R7 ;  /* 0x0000000708077220 */ /* 0x040fe20000400000 */
[----:B------:R-:W-:Y:S01]  /*2d30*/  FFMA.FTZ R18, R15, R18, 0.48089820146560668945 ;  /* 0x3ef6384a0f127423 */ /* 0x000fe20000010012 */
[----:B------:R-:W-:Y:S01]  /*2d40*/  FFMA.FTZ R14, R13, R14, -0.72134751081466674805 ;  /* 0xbf38aa3b0d0e7423 */ /* 0x000fe2000001000e */
[----:B------:R-:W-:Y:S01]  /*2d50*/  FMUL R10, R11, R10 ;  /* 0x0000000a0b0a7220 */ /* 0x000fe20000400000 */
[----:B------:R-:W-:Y:S01]  /*2d60*/  FFMA.FTZ R7, R8, 1.4426950216293334961, R7 ;  /* 0x3fb8aa3b08077823 */ /* 0x000fe20000010007 */
[----:B------:R-:W-:Y:S01]  /*2d70*/  FFMA.FTZ R18, R15, R18, -0.72134751081466674805 ;  /* 0xbf38aa3b0f127423 */ /* 0x000fe20000010012 */
[----:B------:R-:W-:Y:S01]  /*2d80*/  FMUL R14, R13, R14 ;  /* 0x0000000e0d0e7220 */ /* 0x000fe20000400000 */
[----:B------:R-:W-:Y:S01]  /*2d90*/  FMUL R10, R11, R10 ;  /* 0x0000000a0b0a7220 */ /* 0x000fe20000400000 */
[----:B------:R-:W-:Y:S01]  /*2da0*/  FADD R20, R6, R7 ;  /* 0x0000000706147221 */ /* 0x000fe20000000000 */
[----:B------:R-:W-:Y:S01]  /*2db0*/  FMUL R18, R15, R18 ;  /* 0x000000120f127220 */ /* 0x000fe20000400000 */
[----:B------:R-:W-:Y:S01]  /*2dc0*/  FMUL R14, R13, R14 ;  /* 0x0000000e0d0e7220 */ /* 0x000fe20000400000 */
[----:B------:R-:W-:Y:S01]  /*2dd0*/  FFMA.FTZ R10, R11, 1.4426950216293334961, R10 ;  /* 0x3fb8aa3b0b0a7823 */ /* 0x000fe2000001000a */
[----:B------:R-:W-:-:S02]  /*2de0*/  @P1 IMAD.MOV.U32 R6, RZ, RZ, 0x7f800000 ;  /* 0x7f800000ff061424 */ /* 0x000fc400078e00ff */
[----:B------:R-:W-:Y:S01]  /*2df0*/  FMUL R18, R15, R18 ;  /* 0x000000120f127220 */ /* 0x000fe20000400000 */
[----:B------:R-:W-:Y:S02]  /*2e00*/  @P5 IMAD.MOV.U32 R7, RZ, RZ, 0x7f800000 ;  /* 0x7f800000ff075424 */ /* 0x000fe400078e00ff */
[----:B------:R-:W-:Y:S01]  /*2e10*/  FFMA.FTZ R13, R13, 1.4426950216293334961, R14 ;  /* 0x3fb8aa3b0d0d7823 */ /* 0x000fe2000001000e */
[----:B------:R-:W-:Y:S01]  /*2e20*/  FADD R21, R9, R10 ;  /* 0x0000000a09157221 */ /* 0x000fe20000000000 */
[----:B------:R-:W-:Y:S01]  /*2e30*/  FFMA.FTZ R15, R15, 1.4426950216293334961, R18 ;  /* 0x3fb8aa3b0f0f7823 */ /* 0x000fe20000010012 */
[----:B------:R-:W-:Y:S01]  /*2e40*/  @P1 FFMA.FTZ R20, R3, R6, +INF ;  /* 0x7f80000003141423 */ /* 0x000fe20000010006 */
[----:B------:R-:W3:Y:S01]  /*2e50*/  LDC.64 R18, c[0x0][0x398] ;  /* 0x0000e600ff127b82 */ /* 0x000ee20000000a00 */
[----:B------:R-:W-:Y:S02]  /*2e60*/  @P6 IMAD.MOV.U32 R6, RZ, RZ, 0x7f800000 ;  /* 0x7f800000ff066424 */ /* 0x000fe400078e00ff */
[----:B------:R-:W-:Y:S01]  /*2e70*/  @P5 FFMA.FTZ R21, R4, R7, +INF ;  /* 0x7f80000004155423 */ /* 0x000fe20000010007 */
[----:B------:R-:W-:-:S02]  /*2e80*/  IMAD R3, R110, UR5, RZ ;  /* 0x000000056e037c24 */ /* 0x000fc4000f8e02ff */
[----:B------:R-:W-:Y:S01]  /*2e90*/  FADD R22, R12, R13 ;  /* 0x0000000d0c167221 */ /* 0x000fe20000000000 */
[C---:B------:R-:W-:Y:S01]  /*2ea0*/  IMAD R7, R28.reuse, 0x8, R109 ;  /* 0x000000081c077824 */ /* 0x040fe200078e026d */
[----:B------:R-:W-:Y:S01]  /*2eb0*/  USHF.R.S32.HI UR5, URZ, 0x1f, UR4 ;  /* 0x0000001fff057899 */ /* 0x000fe20008011404 */
[C---:B------:R-:W-:Y:S01]  /*2ec0*/  @P6 FFMA.FTZ R22, R5.reuse, R6, +INF ;  /* 0x7f80000005166423 */ /* 0x040fe20000010006 */
[----:B------:R-:W-:Y:S01]  /*2ed0*/  SHF.R.S32.HI R4, RZ, 0x1f, R3 ;  /* 0x0000001fff047819 */ /* 0x000fe20000011403 */
[----:B------:R-:W-:Y:S02]  /*2ee0*/  IMAD R9, R28, 0x8, R7 ;  /* 0x000000081c097824 */ /* 0x000fe400078e0207 */
[----:B------:R-:W-:Y:S01]  /*2ef0*/  FADD R23, R16, R15 ;  /* 0x0000000f10177221 */ /* 0x000fe20000000000 */
[----:B------:R-:W-:Y:S01]  /*2f00*/  @P4 IMAD.MOV.U32 R11, RZ, RZ, 0x7f800000 ;  /* 0x7f800000ff0b4424 */ /* 0x000fe200078e00ff */
[----:B------:R-:W-:Y:S02]  /*2f10*/  FSETP.NEU.AND P1, PT, R5, RZ, PT ;  /* 0x000000ff0500720b */ /* 0x000fe40003f2d000 */
[----:B------:R-:W-:Y:S01]  /*2f20*/  LEA R103, R103, UR7, 0x2 ;  /* 0x0000000767677c11 */ /* 0x000fe2000f8e10ff */
[----:B------:R-:W-:Y:S01]  /*2f30*/  @P4 FFMA.FTZ R23, R2, R11, +INF ;  /* 0x7f80000002174423 */ /* 0x000fe2000001000b */
[----:B0-----:R-:W-:-:S02]  /*2f40*/  PRMT R27, R24, 0x7771, RZ ;  /* 0x00007771181b7816 */ /* 0x001fc400000000ff */
[C---:B------:R-:W-:Y:S02]  /*2f50*/  PRMT R29, R24.reuse, 0x7772, RZ ;  /* 0x00007772181d7816 */ /* 0x040fe400000000ff */
[----:B------:R-:W-:Y:S02]  /*2f60*/  PRMT R31, R24, 0x7773, RZ ;  /* 0x00007773181f7816 */ /* 0x000fe400000000ff */
[----:B--2---:R-:W-:Y:S02]  /*2f70*/  PRMT R33, R25, 0x7770, RZ ;  /* 0x0000777019217816 */ /* 0x004fe400000000ff */
[----:B---3--:R-:W-:Y:S01]  /*2f80*/  IADD3 R18, P5, P6, R3, UR4, R18 ;  /* 0x0000000403127c10 */ /* 0x008fe2000febe012 */
[----:B------:R-:W-:Y:S01]  /*2f90*/  IMAD R3, R28, 0x10, R9 ;  /* 0x000000101c037824 */ /* 0x000fe200078e0209 */
[----:B------:R-:W-:Y:S01]  /*2fa0*/  PRMT R35, R25, 0x7771, RZ ;  /* 0x0000777119237816 */ /* 0x000fe200000000ff */
[----:B------:R-:W0:Y:S01]  /*2fb0*/  LDCU UR4, c[0x0][0x3ec] ;  /* 0x00007d80ff0477ac */ /* 0x000e220008000800 */
[----:B------:R-:W-:Y:S01]  /*2fc0*/  IADD3.X R26, PT, PT, R4, UR5, R19, P5, P6 ;  /* 0x00000005041a7c10 */ /* 0x000fe2000afec413 */
[----:B------:R-:W-:Y:S01]  /*2fd0*/  IMAD R15, R28, 0x8, R3 ;  /* 0x000000081c0f7824 */ /* 0x000fe200078e0203 */
[----:B------:R-:W-:-:S02]  /*2fe0*/  IADD3 R6, P5, PT, R7, R18, RZ ;  /* 0x0000001207067210 */ /* 0x000fc40007fbe0ff */
[----:B------:R-:W-:Y:S01]  /*2ff0*/  IADD3 R4, P6, PT, R109, R18, RZ ;  /* 0x000000126d047210 */ /* 0x000fe20007fde0ff */
[----:B------:R-:W-:Y:S01]  /*3000*/  IMAD R0, R28, 0x8, R15 ;  /* 0x000000081c007824 */ /* 0x000fe200078e020f */
[----:B------:R-:W-:Y:S02]  /*3010*/  LEA.HI.X.SX32 R7, R7, R26, 0x1, P5 ;  /* 0x0000001a07077211 */ /* 0x000fe400028f0eff */
[-C--:B------:R-:W-:Y:S02]  /*3020*/  IADD3 R12, P5, PT, R3, R18.reuse, RZ ;  /* 0x00000012030c7210 */ /* 0x080fe40007fbe0ff */
[----:B------:R-:W-:Y:S02]  /*3030*/  IADD3 R8, P4, PT, R9, R18, RZ ;  /* 0x0000001209087210 */ /* 0x000fe40007f9e0ff */
[----:B------:R-:W-:Y:S02]  /*3040*/  LEA.HI.X.SX32 R5, R109, R26, 0x1, P6 ;  /* 0x0000001a6d057211 */ /* 0x000fe400030f0eff */
[----:B------:R-:W-:-:S02]  /*3050*/  IADD3 R10, P6, PT, R108, R18, RZ ;  /* 0x000000126c0a7210 */ /* 0x000fc40007fde0ff */
[-C--:B------:R-:W-:Y:S01]  /*3060*/  LEA.HI.X.SX32 R13, R3, R26.reuse, 0x1, P5 ;  /* 0x0000001a030d7211 */ /* 0x080fe200028f0eff */
[----:B0-----:R-:W-:Y:S01]  /*3070*/  UIMAD UR4, UR8, UR4, URZ ;  /* 0x00000004080472a4 */ /* 0x001fe2000f8e02ff */
[----:B------:R-:W-:Y:S02]  /*3080*/  LEA.HI.X.SX32 R9, R9, R26, 0x1, P4 ;  /* 0x0000001a09097211 */ /* 0x000fe400020f0eff */
[----:B------:R-:W-:Y:S01]  /*3090*/  PRMT R3, R24, 0x7770, RZ ;  /* 0x0000777018037816 */ /* 0x000fe200000000ff */
[----:B------:R-:W-:Y:S01]  /*30a0*/  USHF.L.U32 UR6, UR4, 0x2, URZ ;  /* 0x0000000204067899 */ /* 0x000fe200080006ff */
[----:B------:R-:W-:Y:S01]  /*30b0*/  IADD3 R14, P4, PT, R15, R18, RZ ;  /* 0x000000120f0e7210 */ /* 0x000fe20007f9e0ff */
[----:B------:R-:W-:Y:S01]  /*30c0*/  UIMAD.WIDE UR4, UR4, 0x4, URZ ;  /* 0x00000004040478a5 */ /* 0x000fe2000f8e02ff */
[----:B------:R-:W-:Y:S01]  /*30d0*/  LEA.HI.X.SX32 R11, R108, R26, 0x1, P6 ;  /* 0x0000001a6c0b7211 */ /* 0x000fe200030f0eff */
[----:B------:R0:W-:Y:S01]  /*30e0*/  STG.E.U8 desc[UR12][R4.64], R3 ;  /* 0x0000000304007986 */ /* 0x0001e2000c10110c */
[----:B------:R-:W-:-:S02]  /*30f0*/  IADD3 R16, P6, PT, R0, R18, RZ ;  /* 0x0000001200107210 */ /* 0x000fc40007fde0ff */
[----:B------:R-:W-:Y:S01]  /*3100*/  IADD3 R18, P5, PT, R107, R18, RZ ;  /* 0x000000126b127210 */ /* 0x000fe20007fbe0ff */
[----:B------:R2:W-:Y:S01]  /*3110*/  STG.E.U8 desc[UR12][R6.64], R27 ;  /* 0x0000001b06007986 */ /* 0x0005e2000c10110c */
[-C--:B------:R-:W-:Y:S02]  /*3120*/  LEA.HI.X.SX32 R15, R15, R26.reuse, 0x1, P4 ;  /* 0x0000001a0f0f7211 */ /* 0x080fe400020f0eff */
[-C--:B------:R-:W-:Y:S01]  /*3130*/  LEA.HI.X.SX32 R17, R0, R26.reuse, 0x1, P6 ;  /* 0x0000001a00117211 */ /* 0x080fe200030f0eff */
[----:B------:R3:W-:Y:S01]  /*3140*/  STG.E.U8 desc[UR12][R8.64], R29 ;  /* 0x0000001d08007986 */ /* 0x0007e2000c10110c */
[----:B------:R-:W-:Y:S02]  /*3150*/  PRMT R37, R25, 0x7772, RZ ;  /* 0x0000777219257816 */ /* 0x000fe400000000ff */
[----:B------:R-:W-:Y:S01]  /*3160*/  LEA.HI.X.SX32 R19, R107, R26, 0x1, P5 ;  /* 0x0000001a6b137211 */ /* 0x000fe200028f0eff */
[----:B------:R3:W-:Y:S01]  /*3170*/  STG.E.U8 desc[UR12][R10.64], R31 ;  /* 0x0000001f0a007986 */ /* 0x0007e2000c10110c */
[----:B------:R-:W-:-:S02]  /*3180*/  PRMT R25, R25, 0x7773, RZ ;  /* 0x0000777319197816 */ /* 0x000fc400000000ff */
[----:B------:R-:W-:Y:S01]  /*3190*/  FSETP.NEU.AND P4, PT, R2, RZ, PT ;  /* 0x000000ff0200720b */ /* 0x000fe20003f8d000 */
[----:B------:R3:W-:Y:S01]  /*31a0*/  STG.E.U8 desc[UR12][R12.64], R33 ;  /* 0x000000210c007986 */ /* 0x0007e2000c10110c */
[----:B0-----:R-:W-:Y:S02]  /*31b0*/  FSEL R5, R20, -INF , P3 ;  /* 0xff80000014057808 */ /* 0x001fe40001800000 */
[----:B------:R-:W-:Y:S01]  /*31c0*/  FSEL R0, R21, -INF , P2 ;  /* 0xff80000015007808 */ /* 0x000fe20001000000 */
[----:B------:R3:W-:Y:S01]  /*31d0*/  STG.E.U8 desc[UR12][R14.64], R35 ;  /* 0x000000230e007986 */ /* 0x0007e2000c10110c */
[----:B------:R-:W-:Y:S01]  /*31e0*/  FSEL R3, R22, -INF , P1 ;  /* 0xff80000016037808 */ /* 0x000fe20000800000 */
[----:B------:R-:W-:Y:S01]  /*31f0*/  FFMA R4, R5, 0.69314718246459960938, R62 ;  /* 0x3f31721805047823 */ /* 0x000fe2000000003e */
[----:B------:R-:W-:Y:S01]  /*3200*/  FSEL R2, R23, -INF , P4 ;  /* 0xff80000017027808 */ /* 0x000fe20002000000 */
[----:B------:R3:W-:Y:S01]  /*3210*/  STG.E.U8 desc[UR12][R16.64], R37 ;  /* 0x0000002510007986 */ /* 0x0007e2000c10110c */
[----:B------:R-:W-:Y:S01]  /*3220*/  FFMA R5, R0, 0.69314718246459960938, R63 ;  /* 0x3f31721800057823 */ /* 0x000fe2000000003f */
[----:B--2---:R-:W-:Y:S01]  /*3230*/  FFMA R6, R3, 0.69314718246459960938, R64 ;  /* 0x3f31721803067823 */ /* 0x004fe20000000040 */
[----:B------:R-:W-:Y:S01]  /*3240*/  ISETP.GE.U32.AND P0, PT, R111, 0x20, PT ;  /* 0x000000206f00780c */ /* 0x000fe20003f06070 */
[----:B------:R3:W-:Y:S01]  /*3250*/  STG.E.U8 desc[UR12][R18.64], R25 ;  /* 0x0000001912007986 */ /* 0x0007e2000c10110c */
[----:B------:R-:W-:Y:S01]  /*3260*/  FFMA R7, R2, 0.69314718246459960938, R65 ;  /* 0x3f31721802077823 */ /* 0x000fe20000000041 */
[----:B------:R-:W-:Y:S01]  /*3270*/  IMAD.SHL.U32 R3, R110, 0x4, RZ ;  /* 0x000000046e037824 */ /* 0x000fe200078e00ff */
[----:B------:R-:W-:Y:S01]  /*3280*/  LOP3.LUT R102, R102, 0x70, RZ, 0xc0, !PT ;  /* 0x0000007066667812 */ /* 0x000fe200078ec0ff */
[----:B------:R-:W-:Y:S01]  /*3290*/  BAR.SYNC.DEFER_BLOCKING 0x0 ;  /* 0x0000000000007b1d */ /* 0x000fe20000010000 */
[----:B------:R-:W-:-:S02]  /*32a0*/  IMAD.HI R110, R110, 0x4, RZ ;  /* 0x000000046e6e7827 */ /* 0x000fc400078e02ff */
[----:B-1----:R-:W-:Y:S02]  /*32b0*/  IADD3 R2, P1, P2, R3, UR6, R38 ;  /* 0x0000000603027c10 */ /* 0x002fe4000fa3e026 */
[----:B------:R-:W-:Y:S02]  /*32c0*/  VIADD R102, R102, UR7 ;  /* 0x0000000766667c36 */ /* 0x000fe40008000000 */
[----:B------:R-:W-:-:S03]  /*32d0*/  IADD3.X R3, PT, PT, R110, UR5, R39, P1, P2 ;  /* 0x000000056e037c10 */ /* 0x000fc60008fe4427 */
[----:B------:R-:W-:Y:S01]  /*32e0*/  LEA.HI R85, R85, R102, RZ, 0x1f ;  /* 0x0000006655557211 */ /* 0x000fe200078ff8ff */
[----:B------:R3:W-:Y:S01]  /*32f0*/  STS.128 [R103], R4 ;  /* 0x0000000467007388 */ /* 0x0007e20000000c00 */
[----:B------:R-:W-:Y:S06]  /*3300*/  BAR.SYNC.DEFER_BLOCKING 0x0 ;  /* 0x0000000000007b1d */ /* 0x000fec0000010000 */
[----:B------:R-:W-:Y:S05]  /*3310*/  @P0 EXIT ;  /* 0x000000000000094d */ /* 0x000fea0003800000 */
[----:B------:R-:W0:Y:S04]  /*3320*/  LDS R85, [R85] ;  /* 0x0000000055557984 */ /* 0x000e280000000800 */
[----:B0-----:R-:W-:Y:S01]  /*3330*/  STG.E desc[UR12][R2.64], R85 ;  /* 0x0000005502007986 */ /* 0x001fe2000c10190c */
[----:B------:R-:W-:Y:S05]  /*3340*/  EXIT ;  /* 0x000000000000794d */ /* 0x000fea0003800000 */
.L_x_2:
[----:B------:R-:W-:-:S00]  /*3350*/  BRA `(.L_x_2) ;  /* 0xfffffffc00fc7947 */ /* 0x000fc0000383ffff */
[----:B------:R-:W-:-:S00]  /*3360*/  NOP ;  /* 0x0000000000007918 */ /* 0x000fc00000000000 */
        /* <DEDUP_REMOVED lines=9> */
.L_x_3:


//--------------------- .nv.global.init           --------------------------
	.section	.nv.global.init,"aw",@progbits
.nv.global.init:
	.type		_$_str,@object
	.size		_$_str,(.L_0 - _$_str)
_$_str:
        /*0000*/ 	.byte	0x5f, 0x5f, 0x43, 0x55, 0x44, 0x41, 0x5f, 0x46, 0x54, 0x5a, 0x00
.L_0:


//--------------------- .nv.shared.attn_fwd       --------------------------
	.section	.nv.shared.attn_fwd,"aw",@nobits
	.sectionflags	@""
	.align	16
	.zero		1024


//--------------------- .nv.shared.reserved.0     --------------------------
	.section	.nv.shared.reserved.0,"aw",@nobits
	.weak		__nv_reservedSMEM_offset_0_alias
	.size		__nv_reservedSMEM_offset_0_alias, 0, 64
	.other		__nv_reservedSMEM_offset_0_alias,@"STO_CUDA_RESERVED_SHARED STV_DEFAULT"
__nv_reservedSMEM_offset_0_alias:
	.zero		0
	.zero		64


//--------------------- .nv.constant0.attn_fwd    --------------------------
	.section	.nv.constant0.attn_fwd,"a",@progbits
	.sectionflags	@""
	.align	4
.nv.constant0.attn_fwd:
	.zero		1032


//--------------------- SYMBOLS --------------------------

	.type		.nv.reservedSmem.offset0,@object
	.size		.nv.reservedSmem.offset0,0x4
	.type		.nv.reservedSmem.cap,@object
	.size		.nv.reservedSmem.cap,0x4
